// auto-generated by cutlass_sweep.gemm — config: {"arch": "sm_90", "cluster_m": 1, "cluster_n": 1, "dtype": "e5m2", "dtype_b": "e5m2", "layout": "nt", "stages": 0, "tile_k": 64, "tile_m": 256, "tile_n": 256}
#include "cutlass/cutlass.h"
#include "cutlass/gemm/collective/collective_builder.hpp"
#include "cutlass/gemm/device/gemm_universal_adapter.h"
#include "cutlass/gemm/kernel/gemm_universal.hpp"
#include "cutlass/epilogue/collective/collective_builder.hpp"

using ElemA = cutlass::float_e5m2_t;
using ElemB = cutlass::float_e5m2_t;
using ElemCD = cutlass::float_e5m2_t;
using Acc  = float;
using TileShape    = cute::Shape<cute::_256, cute::_256, cute::_64>;
using ClusterShape = cute::Shape<cute::_1, cute::_1, cute::_1>;

using CollectiveEpilogue = typename cutlass::epilogue::collective::CollectiveBuilder<
    cutlass::arch::Sm90, cutlass::arch::OpClassTensorOp,
    TileShape, ClusterShape,
    cutlass::epilogue::collective::EpilogueTileAuto,
    Acc, Acc,
    ElemCD, cutlass::layout::RowMajor, 128 / cutlass::sizeof_bits<ElemCD>::value,
    ElemCD, cutlass::layout::RowMajor, 128 / cutlass::sizeof_bits<ElemCD>::value,
    cutlass::epilogue::collective::EpilogueScheduleAuto
  >::CollectiveOp;

using CollectiveMainloop = typename cutlass::gemm::collective::CollectiveBuilder<
    cutlass::arch::Sm90, cutlass::arch::OpClassTensorOp,
    ElemA, cutlass::layout::RowMajor, 128 / cutlass::sizeof_bits<ElemA>::value,
    ElemB, cutlass::layout::ColumnMajor, 128 / cutlass::sizeof_bits<ElemB>::value,
    Acc,
    TileShape, ClusterShape,
    cutlass::gemm::collective::StageCountAutoCarveout<static_cast<int>(sizeof(typename CollectiveEpilogue::SharedStorage))>,
    cutlass::gemm::collective::KernelScheduleAuto
  >::CollectiveOp;

using GemmKernel = cutlass::gemm::kernel::GemmUniversal<
    cute::Shape<int,int,int,int>,
    CollectiveMainloop,
    CollectiveEpilogue
>;
using Gemm = cutlass::gemm::device::GemmUniversalAdapter<GemmKernel>;

// Force the device kernel symbol into the cubin without needing a host main.
auto* _anchor = &cutlass::device_kernel<GemmKernel>;


// ===== COMPILED SASS (sm_90a) =====

	.target	sm_90a

	.elftype	@"ET_EXEC"


//--------------------- .note.nv.tkinfo           --------------------------
	.section	.note.nv.tkinfo,"",@"SHT_NOTE"
	.sectionflags	@"SHF_NOTE_NV_TKINFO"
	.tkinfo
        /*0018*/ 	.word	0x00000002
        /*0030*/ 	.string	""
        /*0030*/ 	.string	"ptxas"
        /*0030*/ 	.string	"Cuda compilation tools, release 13.0, V13.0.88"
        /*0030*/ 	.string	"Build cuda_13.0.r13.0/compiler.36424714_0"
        /*0030*/ 	.string	"-arch sm_90a -m 64 "



//--------------------- .note.nv.cuinfo           --------------------------
	.section	.note.nv.cuinfo,"",@"SHT_NOTE"
	.sectionflags	@"SHF_NOTE_NV_CUINFO"
        /*0018*/ 	.short	0x0002
        /*001a*/ 	.short	0x005a
        /*001c*/ 	.short	0x0082
	.zero		2


//--------------------- .nv.info                  --------------------------
	.section	.nv.info,"",@"SHT_CUDA_INFO"
	.align	4


	//----- nvinfo : EIATTR_REGCOUNT
	.align		4
        /*0000*/ 	.byte	0x04, 0x2f
        /*0002*/ 	.short	(.L_12 - .L_11)
	.align		4
.L_11:
        /*0004*/ 	.word	index@(_ZN7cutlass13device_kernelINS_4gemm6kernel13GemmUniversalIN4cute5tupleIJiiiiEEENS1_10collective13CollectiveMmaINS1_37MainloopSm90TmaGmmaWarpSpecializedFP8ILi7ENS5_IJNS4_1CILi1EEESB_SB_EEENS1_35KernelTmaWarpSpecializedCooperativeEEENS5_IJNSA_ILi256EEESF_NSA_ILi64EEEEEENS_12float_e5m2_tENS5_IJlSB_lEEESI_SJ_NS4_8TiledMMAINS4_8MMA_AtomIJNS4_4SM904GMMA31MMA_64x256x32_F32E5M2E5M2_SS_TNILNSN_7ScaleInE1ELSP_1EEEEEENS4_6LayoutINS5_IJNSA_ILi2EEESB_SB_EEENS5_IJSB_NSA_ILi0EEESV_EEEEENS5_IJNS4_10UnderscoreESY_SY_EEEEENS4_13SM90_TMA_LOADENS4_14ComposedLayoutINS4_7SwizzleILi2ELi4ELi3EEENS4_18smem_ptr_flag_bitsILi8EEENSS_INS5_IJNSA_ILi8EEESG_EEENS5_IJSG_SB_EEEEEEEvNS4_8identityES11_S1B_vS1C_EENS_8epilogue10collective6detail29Sm90TmaWarpSpecializedAdapterINS1F_15DefaultEpilogueISI_SJ_SJ_NS1E_6thread17LinearCombinationISI_Li1EffLNS1J_9ScaleType4KindE0ELNS_15FloatRoundStyleE2ESI_EENS1_15EpilogueDefaultEEEEEvvEEEEvNT_6ParamsE)
        /*0008*/ 	.word	0x000000a8


	//----- nvinfo : EIATTR_FRAME_SIZE
	.align		4
.L_12:
        /*000c*/ 	.byte	0x04, 0x11
        /*000e*/ 	.short	(.L_14 - .L_13)
	.align		4
.L_13:
        /*0010*/ 	.word	index@(_ZN7cutlass13device_kernelINS_4gemm6kernel13GemmUniversalIN4cute5tupleIJiiiiEEENS1_10collective13CollectiveMmaINS1_37MainloopSm90TmaGmmaWarpSpecializedFP8ILi7ENS5_IJNS4_1CILi1EEESB_SB_EEENS1_35KernelTmaWarpSpecializedCooperativeEEENS5_IJNSA_ILi256EEESF_NSA_ILi64EEEEEENS_12float_e5m2_tENS5_IJlSB_lEEESI_SJ_NS4_8TiledMMAINS4_8MMA_AtomIJNS4_4SM904GMMA31MMA_64x256x32_F32E5M2E5M2_SS_TNILNSN_7ScaleInE1ELSP_1EEEEEENS4_6LayoutINS5_IJNSA_ILi2EEESB_SB_EEENS5_IJSB_NSA_ILi0EEESV_EEEEENS5_IJNS4_10UnderscoreESY_SY_EEEEENS4_13SM90_TMA_LOADENS4_14ComposedLayoutINS4_7SwizzleILi2ELi4ELi3EEENS4_18smem_ptr_flag_bitsILi8EEENSS_INS5_IJNSA_ILi8EEESG_EEENS5_IJSG_SB_EEEEEEEvNS4_8identityES11_S1B_vS1C_EENS_8epilogue10collective6detail29Sm90TmaWarpSpecializedAdapterINS1F_15DefaultEpilogueISI_SJ_SJ_NS1E_6thread17LinearCombinationISI_Li1EffLNS1J_9ScaleType4KindE0ELNS_15FloatRoundStyleE2ESI_EENS1_15EpilogueDefaultEEEEEvvEEEEvNT_6ParamsE)
        /*0014*/ 	.word	0x00000870


	//----- nvinfo : EIATTR_MIN_STACK_SIZE
	.align		4
.L_14:
        /*0018*/ 	.byte	0x04, 0x12
        /*001a*/ 	.short	(.L_16 - .L_15)
	.align		4
.L_15:
        /*001c*/ 	.word	index@(_ZN7cutlass13device_kernelINS_4gemm6kernel13GemmUniversalIN4cute5tupleIJiiiiEEENS1_10collective13CollectiveMmaINS1_37MainloopSm90TmaGmmaWarpSpecializedFP8ILi7ENS5_IJNS4_1CILi1EEESB_SB_EEENS1_35KernelTmaWarpSpecializedCooperativeEEENS5_IJNSA_ILi256EEESF_NSA_ILi64EEEEEENS_12float_e5m2_tENS5_IJlSB_lEEESI_SJ_NS4_8TiledMMAINS4_8MMA_AtomIJNS4_4SM904GMMA31MMA_64x256x32_F32E5M2E5M2_SS_TNILNSN_7ScaleInE1ELSP_1EEEEEENS4_6LayoutINS5_IJNSA_ILi2EEESB_SB_EEENS5_IJSB_NSA_ILi0EEESV_EEEEENS5_IJNS4_10UnderscoreESY_SY_EEEEENS4_13SM90_TMA_LOADENS4_14ComposedLayoutINS4_7SwizzleILi2ELi4ELi3EEENS4_18smem_ptr_flag_bitsILi8EEENSS_INS5_IJNSA_ILi8EEESG_EEENS5_IJSG_SB_EEEEEEEvNS4_8identityES11_S1B_vS1C_EENS_8epilogue10collective6detail29Sm90TmaWarpSpecializedAdapterINS1F_15DefaultEpilogueISI_SJ_SJ_NS1E_6thread17LinearCombinationISI_Li1EffLNS1J_9ScaleType4KindE0ELNS_15FloatRoundStyleE2ESI_EENS1_15EpilogueDefaultEEEEEvvEEEEvNT_6ParamsE)
        /*0020*/ 	.word	0x00000870
.L_16:


//--------------------- .nv.compat                --------------------------
	.section	.nv.compat,"",@"SHT_CUDA_COMPAT_INFO"
	.align	4
        /*0000*/ 	.byte	0x02, 0x09, 0x01, 0x00, 0x02, 0x02, 0x04, 0x00, 0x02, 0x05, 0x05, 0x00, 0x03, 0x07, 0x01, 0x01
        /*0010*/ 	.byte	0x02, 0x03, 0x01, 0x00, 0x02, 0x06, 0x01, 0x00, 0x04, 0x0b, 0x08, 0x00, 0x00, 0x00, 0x00, 0x00
        /*0020*/ 	.byte	0x00, 0x00, 0x00, 0x00


//--------------------- .nv.info._ZN7cutlass13device_kernelINS_4gemm6kernel13GemmUniversalIN4cute5tupleIJiiiiEEENS1_10collective13CollectiveMmaINS1_37MainloopSm90TmaGmmaWarpSpecializedFP8ILi7ENS5_IJNS4_1CILi1EEESB_SB_EEENS1_35KernelTmaWarpSpecializedCooperativeEEENS5_IJNSA_ILi256EEESF_NSA_ILi64EEEEEENS_12float_e5m2_tENS5_IJlSB_lEEESI_SJ_NS4_8TiledMMAINS4_8MMA_AtomIJNS4_4SM904GMMA31MMA_64x256x32_F32E5M2E5M2_SS_TNILNSN_7ScaleInE1ELSP_1EEEEEENS4_6LayoutINS5_IJNSA_ILi2EEESB_SB_EEENS5_IJSB_NSA_ILi0EEESV_EEEEENS5_IJNS4_10UnderscoreESY_SY_EEEEENS4_13SM90_TMA_LOADENS4_14ComposedLayoutINS4_7SwizzleILi2ELi4ELi3EEENS4_18smem_ptr_flag_bitsILi8EEENSS_INS5_IJNSA_ILi8EEESG_EEENS5_IJSG_SB_EEEEEEEvNS4_8identityES11_S1B_vS1C_EENS_8epilogue10collective6detail29Sm90TmaWarpSpecializedAdapterINS1F_15DefaultEpilogueISI_SJ_SJ_NS1E_6thread17LinearCombinationISI_Li1EffLNS1J_9ScaleType4KindE0ELNS_15FloatRoundStyleE2ESI_EENS1_15EpilogueDefaultEEEEEvvEEEEvNT_6ParamsE --------------------------
	.section	.nv.info._ZN7cutlass13device_kernelINS_4gemm6kernel13GemmUniversalIN4cute5tupleIJiiiiEEENS1_10collective13CollectiveMmaINS1_37MainloopSm90TmaGmmaWarpSpecializedFP8ILi7ENS5_IJNS4_1CILi1EEESB_SB_EEENS1_35KernelTmaWarpSpecializedCooperativeEEENS5_IJNSA_ILi256EEESF_NSA_ILi64EEEEEENS_12float_e5m2_tENS5_IJlSB_lEEESI_SJ_NS4_8TiledMMAINS4_8MMA_AtomIJNS4_4SM904GMMA31MMA_64x256x32_F32E5M2E5M2_SS_TNILNSN_7ScaleInE1ELSP_1EEEEEENS4_6LayoutINS5_IJNSA_ILi2EEESB_SB_EEENS5_IJSB_NSA_ILi0EEESV_EEEEENS5_IJNS4_10UnderscoreESY_SY_EEEEENS4_13SM90_TMA_LOADENS4_14ComposedLayoutINS4_7SwizzleILi2ELi4ELi3EEENS4_18smem_ptr_flag_bitsILi8EEENSS_INS5_IJNSA_ILi8EEESG_EEENS5_IJSG_SB_EEEEEEEvNS4_8identityES11_S1B_vS1C_EENS_8epilogue10collective6detail29Sm90TmaWarpSpecializedAdapterINS1F_15DefaultEpilogueISI_SJ_SJ_NS1E_6thread17LinearCombinationISI_Li1EffLNS1J_9ScaleType4KindE0ELNS_15FloatRoundStyleE2ESI_EENS1_15EpilogueDefaultEEEEEvvEEEEvNT_6ParamsE,"",@"SHT_CUDA_INFO"
	.sectionflags	@""
	.align	4


	//----- nvinfo : EIATTR_CUDA_API_VERSION
	.align		4
        /*0000*/ 	.byte	0x04, 0x37
        /*0002*/ 	.short	(.L_18 - .L_17)
.L_17:
        /*0004*/ 	.word	0x00000082


	//----- nvinfo : EIATTR_KPARAM_INFO
	.align		4
.L_18:
        /*0008*/ 	.byte	0x04, 0x17
        /*000a*/ 	.short	(.L_20 - .L_19)
.L_19:
        /*000c*/ 	.word	0x00000000
        /*0010*/ 	.short	0x0000
        /*0012*/ 	.short	0x0070
        /*0014*/ 	.byte	0x00, 0xf0, 0x01, 0x10


	//----- nvinfo : EIATTR_SPARSE_MMA_MASK
	.align		4
.L_20:
        /*0018*/ 	.byte	0x03, 0x50
        /*001a*/ 	.short	0x0000


	//----- nvinfo : EIATTR_MAXREG_COUNT
	.align		4
        /*001c*/ 	.byte	0x03, 0x1b
        /*001e*/ 	.short	0x00a8


	//----- nvinfo : EIATTR_NUM_BARRIERS
	.align		4
        /*0020*/ 	.byte	0x02, 0x4c
        /*0022*/ 	.byte	0x01
	.zero		1


	//----- nvinfo : EIATTR_ANNOTATIONS
	.align		4
        /*0024*/ 	.byte	0x04, 0x55
        /*0026*/ 	.short	(.L_22 - .L_21)


	//   ....[0]....
.L_21:
        /*0028*/ 	.word	0x00000001
        /*002c*/ 	.byte	0xf0, 0x05, 0x00, 0x00, 0x01, 0x00, 0x00, 0x00, 0x10, 0x06, 0x00, 0x00, 0x01, 0x00, 0x00, 0x00
        /* <DEDUP_REMOVED lines=1579> */
        /*62ec*/ 	.byte	0xb0, 0x53, 0x02, 0x00


	//----- nvinfo : EIATTR_MERCURY_ISA_VERSION
	.align		4
.L_22:
        /*62f0*/ 	.byte	0x03, 0x5f
        /*62f2*/ 	.short	0x0101


	//----- nvinfo : EIATTR_INT_WARP_WIDE_INSTR_OFFSETS
	.align		4
        /*62f4*/ 	.byte	0x04, 0x31
        /*62f6*/ 	.short	(.L_24 - .L_23)


	//   ....[0]....
.L_23:
        /*62f8*/ 	.word	0x000004e0


	//   ....[1]....
        /*62fc*/ 	.word	0x00000500


	//   ....[2]....
        /*6300*/ 	.word	0x00000600


	//----- nvinfo : EIATTR_COOP_GROUP_MASK_REGIDS
	.align		4
.L_24:
        /*6304*/ 	.byte	0x04, 0x29
        /*6306*/ 	.short	(.L_26 - .L_25)


	//   ....[0]....
.L_25:
        /*6308*/ 	.word	0xffffffff


	//   ....[1]....
        /*630c*/ 	.word	0xffffffff


	//   ....[2]....
        /*6310*/ 	.word	0xffffffff


	//   ....[3]....
        /*6314*/ 	.word	0xffffffff


	//   ....[4]....
        /*6318*/ 	.word	0xffffffff


	//----- nvinfo : EIATTR_COOP_GROUP_INSTR_OFFSETS
	.align		4
.L_26:
        /*631c*/ 	.byte	0x04, 0x28
        /*631e*/ 	.short	(.L_28 - .L_27)


	//   ....[0]....
.L_27:
        /*6320*/ 	.word	0x00000070


	//   ....[1]....
        /*6324*/ 	.word	0x00000080


	//   ....[2]....
        /*6328*/ 	.word	0x000001a0


	//   ....[3]....
        /*632c*/ 	.word	0x00000420


	//   ....[4]....
        /*6330*/ 	.word	0x00002710


	//----- nvinfo : EIATTR_REG_RECONFIG
	.align		4
.L_28:
        /*6334*/ 	.byte	0x01, 0x54
	.zero		2


	//----- nvinfo : EIATTR_MBARRIER_INSTR_OFFSETS
	.align		4
        /*6338*/ 	.byte	0x04, 0x39
        /*633a*/ 	.short	(.L_30 - .L_29)


	//   ....[0]....
.L_29:
        /*633c*/ 	.word	0x00000320
        /*6340*/ 	.word	0x000000ff
        /*6344*/ 	.word	0x00000000
        /*6348*/ 	.short	0x0100
        /*634a*/ 	.byte	0x09
	.zero		1


	//   ....[1]....
        /*634c*/ 	.word	0x00000330
        /*6350*/ 	.word	0x000000ff
        /*6354*/ 	.word	0x00000038
        /*6358*/ 	.short	0x0100
        /*635a*/ 	.byte	0x09
	.zero		1


	//   ....[2]....
        /*635c*/ 	.word	0x00000340
        /*6360*/ 	.word	0x000000ff
        /*6364*/ 	.word	0x00000008
        /*6368*/ 	.short	0x0100
        /*636a*/ 	.byte	0x09
	.zero		1


	//   ....[3]....
        /*636c*/ 	.word	0x00000350
        /*6370*/ 	.word	0x000000ff
        /*6374*/ 	.word	0x00000040
        /*6378*/ 	.short	0x0100
        /*637a*/ 	.byte	0x09
	.zero		1


	//   ....[4]....
        /*637c*/ 	.word	0x00000360
        /*6380*/ 	.word	0x000000ff
        /*6384*/ 	.word	0x00000010
        /*6388*/ 	.short	0x0100
        /*638a*/ 	.byte	0x09
	.zero		1


	//   ....[5]....
        /*638c*/ 	.word	0x00000370
        /*6390*/ 	.word	0x000000ff
        /*6394*/ 	.word	0x00000048
        /*6398*/ 	.short	0x0100
        /*639a*/ 	.byte	0x09
	.zero		1


	//   ....[6]....
        /*639c*/ 	.word	0x00000380
        /*63a0*/ 	.word	0x000000ff
        /*63a4*/ 	.word	0x00000018
        /*63a8*/ 	.short	0x0100
        /*63aa*/ 	.byte	0x09
	.zero		1


	//   ....[7]....
        /*63ac*/ 	.word	0x00000390
        /*63b0*/ 	.word	0x000000ff
        /*63b4*/ 	.word	0x00000050
        /*63b8*/ 	.short	0x0100
        /*63ba*/ 	.byte	0x09
	.zero		1


	//   ....[8]....
        /*63bc*/ 	.word	0x000003a0
        /*63c0*/ 	.word	0x000000ff
        /*63c4*/ 	.word	0x00000020
        /*63c8*/ 	.short	0x0100
        /*63ca*/ 	.byte	0x09
	.zero		1


	//   ....[9]....
        /*63cc*/ 	.word	0x000003b0
        /*63d0*/ 	.word	0x000000ff
        /*63d4*/ 	.word	0x00000058
        /*63d8*/ 	.short	0x0100
        /*63da*/ 	.byte	0x09
	.zero		1


	//   ....[10]....
        /*63dc*/ 	.word	0x000003c0
        /*63e0*/ 	.word	0x000000ff
        /*63e4*/ 	.word	0x00000028
        /*63e8*/ 	.short	0x0100
        /*63ea*/ 	.byte	0x09
	.zero		1


	//   ....[11]....
        /*63ec*/ 	.word	0x000003d0
        /*63f0*/ 	.word	0x000000ff
        /*63f4*/ 	.word	0x00000060
        /*63f8*/ 	.short	0x0100
        /*63fa*/ 	.byte	0x09
	.zero		1


	//   ....[12]....
        /*63fc*/ 	.word	0x000003e0
        /*6400*/ 	.word	0x000000ff
        /*6404*/ 	.word	0x00000030
        /*6408*/ 	.short	0x0100
        /*640a*/ 	.byte	0x09
	.zero		1


	//   ....[13]....
        /*640c*/ 	.word	0x000003f0
        /*6410*/ 	.word	0x000000ff
        /*6414*/ 	.word	0x00000068
        /*6418*/ 	.short	0x0100
        /*641a*/ 	.byte	0x09
	.zero		1


	//   ....[14]....
        /*641c*/ 	.word	0x00000630
        /*6420*/ 	.word	0x000000ff
        /*6424*/ 	.word	0x00000080
        /*6428*/ 	.short	0x0100
        /*642a*/ 	.byte	0x06
	.zero		1


	//   ....[15]....
        /*642c*/ 	.word	0x00000640
        /*6430*/ 	.word	0x000000ff
        /*6434*/ 	.word	0x00000088
        /*6438*/ 	.short	0x0100
        /*643a*/ 	.byte	0x06
	.zero		1


	//   ....[16]....
        /*643c*/ 	.word	0x00002b20
        /*6440*/ 	.word	0x000000ff
        /*6444*/ 	.word	0x00000000
        /*6448*/ 	.short	0x010a
        /*644a*/ 	.byte	0x06
	.zero		1


	//   ....[17]....
        /*644c*/ 	.word	0x00002b60
        /*6450*/ 	.word	0x000000ff
        /*6454*/ 	.word	0x00000000
        /*6458*/ 	.short	0x010a
        /*645a*/ 	.byte	0x06
	.zero		1


	//   ....[18]....
        /*645c*/ 	.word	0x00006ed0
        /*6460*/ 	.word	0x000000ff
        /*6464*/ 	.word	0x00000000
        /*6468*/ 	.short	0x010a
        /*646a*/ 	.byte	0x10
	.zero		1


	//   ....[19]....
        /*646c*/ 	.word	0x00006f10
        /*6470*/ 	.word	0x000000ff
        /*6474*/ 	.word	0x00000000
        /*6478*/ 	.short	0x010a
        /*647a*/ 	.byte	0x10
	.zero		1


	//   ....[20]....
        /*647c*/ 	.word	0x0000ce50
        /*6480*/ 	.word	0x000000ff
        /*6484*/ 	.word	0x00000000
        /*6488*/ 	.short	0x0101
        /*648a*/ 	.byte	0x08
	.zero		1


	//   ....[21]....
        /*648c*/ 	.word	0x00010910
        /*6490*/ 	.word	0x000000ff
        /*6494*/ 	.word	0x00000000
        /*6498*/ 	.short	0x0101
        /*649a*/ 	.byte	0x06
	.zero		1


	//   ....[22]....
        /*649c*/ 	.word	0x00024440
        /*64a0*/ 	.word	0x00000010
        /*64a4*/ 	.word	0x00000038
        /*64a8*/ 	.short	0x010a
        /*64aa*/ 	.byte	0x3f
	.zero		1


	//   ....[23]....
        /*64ac*/ 	.word	0x000247e0
        /*64b0*/ 	.word	0x00000003
        /*64b4*/ 	.word	0x00000088
        /*64b8*/ 	.short	0x0101
        /*64ba*/ 	.byte	0x3f
	.zero		1


	//   ....[24]....
        /*64bc*/ 	.word	0x00024f40
        /*64c0*/ 	.word	0x00000003
        /*64c4*/ 	.word	0x00000000
        /*64c8*/ 	.short	0x010a
        /*64ca*/ 	.byte	0x3f
	.zero		1


	//   ....[25]....
        /*64cc*/ 	.word	0x00024fd0
        /*64d0*/ 	.word	0x00000003
        /*64d4*/ 	.word	0x00000000
        /*64d8*/ 	.short	0x010a
        /*64da*/ 	.byte	0x3f
	.zero		1


	//   ....[26]....
        /*64dc*/ 	.word	0x00025060
        /*64e0*/ 	.word	0x00000003
        /*64e4*/ 	.word	0x00000000
        /*64e8*/ 	.short	0x010a
        /*64ea*/ 	.byte	0x3f
	.zero		1


	//   ....[27]....
        /*64ec*/ 	.word	0x000250f0
        /*64f0*/ 	.word	0x00000003
        /*64f4*/ 	.word	0x00000000
        /*64f8*/ 	.short	0x010a
        /*64fa*/ 	.byte	0x3f
	.zero		1


	//   ....[28]....
        /*64fc*/ 	.word	0x00025180
        /*6500*/ 	.word	0x00000003
        /*6504*/ 	.word	0x00000000
        /*6508*/ 	.short	0x010a
        /*650a*/ 	.byte	0x3f
	.zero		1


	//   ....[29]....
        /*650c*/ 	.word	0x00025210
        /*6510*/ 	.word	0x00000003
        /*6514*/ 	.word	0x00000000
        /*6518*/ 	.short	0x010a
        /*651a*/ 	.byte	0x3f
	.zero		1


	//   ....[30]....
        /*651c*/ 	.word	0x000252a0
        /*6520*/ 	.word	0x00000003
        /*6524*/ 	.word	0x00000000
        /*6528*/ 	.short	0x010a
        /*652a*/ 	.byte	0x3f
	.zero		1


	//   ....[31]....
        /*652c*/ 	.word	0x00025310
        /*6530*/ 	.word	0x00000003
        /*6534*/ 	.word	0x00000000
        /*6538*/ 	.short	0x010a
        /*653a*/ 	.byte	0x3f
	.zero		1


	//   ....[32]....
        /*653c*/ 	.word	0x00025380
        /*6540*/ 	.word	0x00000000
        /*6544*/ 	.word	0x00000000
        /*6548*/ 	.short	0x010a
        /*654a*/ 	.byte	0x3f
	.zero		1


	//   ....[33]....
        /*654c*/ 	.word	0x00025460
        /*6550*/ 	.word	0x00000010
        /*6554*/ 	.word	0x00000038
        /*6558*/ 	.short	0x010a
        /*655a*/ 	.byte	0x3f
	.zero		1


	//   ....[34]....
        /*655c*/ 	.word	0x00025540
        /*6560*/ 	.word	0x00000003
        /*6564*/ 	.word	0x00000000
        /*6568*/ 	.short	0x010a
        /*656a*/ 	.byte	0x3f
	.zero		1


	//   ....[35]....
        /*656c*/ 	.word	0x00025590
        /*6570*/ 	.word	0x00000003
        /*6574*/ 	.word	0x00000000
        /*6578*/ 	.short	0x010a
        /*657a*/ 	.byte	0x3f
	.zero		1


	//   ....[36]....
        /*657c*/ 	.word	0x000255e0
        /*6580*/ 	.word	0x00000003
        /*6584*/ 	.word	0x00000000
        /*6588*/ 	.short	0x010a
        /*658a*/ 	.byte	0x3f
	.zero		1


	//   ....[37]....
        /*658c*/ 	.word	0x00025630
        /*6590*/ 	.word	0x00000003
        /*6594*/ 	.word	0x00000000
        /*6598*/ 	.short	0x010a
        /*659a*/ 	.byte	0x3f
	.zero		1


	//   ....[38]....
        /*659c*/ 	.word	0x00025680
        /*65a0*/ 	.word	0x00000003
        /*65a4*/ 	.word	0x00000000
        /*65a8*/ 	.short	0x010a
        /*65aa*/ 	.byte	0x3f
	.zero		1


	//   ....[39]....
        /*65ac*/ 	.word	0x000256d0
        /*65b0*/ 	.word	0x00000003
        /*65b4*/ 	.word	0x00000000
        /*65b8*/ 	.short	0x010a
        /*65ba*/ 	.byte	0x3f
	.zero		1


	//----- nvinfo : EIATTR_NUM_MBARRIERS
	.align		4
.L_30:
        /*65bc*/ 	.byte	0x03, 0x38
        /*65be*/ 	.short	0x0010


	//----- nvinfo : EIATTR_EXIT_INSTR_OFFSETS
	.align		4
        /*65c0*/ 	.byte	0x04, 0x1c
        /*65c2*/ 	.short	(.L_32 - .L_31)


	//   ....[0]....
.L_31:
        /*65c4*/ 	.word	0x000006a0


	//   ....[1]....
        /*65c8*/ 	.word	0x00001000


	//   ....[2]....
        /*65cc*/ 	.word	0x00023a70


	//   ....[3]....
        /*65d0*/ 	.word	0x000240d0


	//   ....[4]....
        /*65d4*/ 	.word	0x000252f0


	//----- nvinfo : EIATTR_MAX_THREADS
	.align		4
.L_32:
        /*65d8*/ 	.byte	0x04, 0x05
        /*65da*/ 	.short	(.L_34 - .L_33)
.L_33:
        /*65dc*/ 	.word	0x00000180
        /*65e0*/ 	.word	0x00000001
        /*65e4*/ 	.word	0x00000001


	//----- nvinfo : EIATTR_CRS_STACK_SIZE
	.align		4
.L_34:
        /*65e8*/ 	.byte	0x04, 0x1e
        /*65ea*/ 	.short	(.L_36 - .L_35)
.L_35:
        /*65ec*/ 	.word	0x00000000


	//----- nvinfo : EIATTR_CBANK_PARAM_SIZE
	.align		4
.L_36:
        /*65f0*/ 	.byte	0x03, 0x19
        /*65f2*/ 	.short	0x0470


	//----- nvinfo : EIATTR_PARAM_CBANK
	.align		4
        /*65f4*/ 	.byte	0x04, 0x0a
        /*65f6*/ 	.short	(.L_38 - .L_37)
	.align		4
.L_37:
        /*65f8*/ 	.word	index@(.nv.constant0._ZN7cutlass13device_kernelINS_4gemm6kernel13GemmUniversalIN4cute5tupleIJiiiiEEENS1_10collective13CollectiveMmaINS1_37MainloopSm90TmaGmmaWarpSpecializedFP8ILi7ENS5_IJNS4_1CILi1EEESB_SB_EEENS1_35KernelTmaWarpSpecializedCooperativeEEENS5_IJNSA_ILi256EEESF_NSA_ILi64EEEEEENS_12float_e5m2_tENS5_IJlSB_lEEESI_SJ_NS4_8TiledMMAINS4_8MMA_AtomIJNS4_4SM904GMMA31MMA_64x256x32_F32E5M2E5M2_SS_TNILNSN_7ScaleInE1ELSP_1EEEEEENS4_6LayoutINS5_IJNSA_ILi2EEESB_SB_EEENS5_IJSB_NSA_ILi0EEESV_EEEEENS5_IJNS4_10UnderscoreESY_SY_EEEEENS4_13SM90_TMA_LOADENS4_14ComposedLayoutINS4_7SwizzleILi2ELi4ELi3EEENS4_18smem_ptr_flag_bitsILi8EEENSS_INS5_IJNSA_ILi8EEESG_EEENS5_IJSG_SB_EEEEEEEvNS4_8identityES11_S1B_vS1C_EENS_8epilogue10collective6detail29Sm90TmaWarpSpecializedAdapterINS1F_15DefaultEpilogueISI_SJ_SJ_NS1E_6thread17LinearCombinationISI_Li1EffLNS1J_9ScaleType4KindE0ELNS_15FloatRoundStyleE2ESI_EENS1_15EpilogueDefaultEEEEEvvEEEEvNT_6ParamsE)
        /*65fc*/ 	.short	0x0210
        /*65fe*/ 	.short	0x0470


	//----- nvinfo : EIATTR_SW_WAR
	.align		4
.L_38:
        /*6600*/ 	.byte	0x04, 0x36
        /*6602*/ 	.short	(.L_40 - .L_39)
.L_39:
        /*6604*/ 	.word	0x00000008
.L_40:


//--------------------- .nv.callgraph             --------------------------
	.section	.nv.callgraph,"",@"SHT_CUDA_CALLGRAPH"
	.align	4
	.sectionentsize	8
	.align		4
        /*0000*/ 	.word	0x00000000
	.align		4
        /*0004*/ 	.word	0xffffffff
	.align		4
        /*0008*/ 	.word	0x00000000
	.align		4
        /*000c*/ 	.word	0xfffffffe
	.align		4
        /*0010*/ 	.word	0x00000000
	.align		4
        /*0014*/ 	.word	0xfffffffd
	.align		4
        /*0018*/ 	.word	0x00000000
	.align		4
        /*001c*/ 	.word	0xfffffffc


//--------------------- .nv.constant4             --------------------------
	.section	.nv.constant4,"a",@progbits
	.align	8
	.align		8
.nv.constant4:
        /*0000*/ 	.dword	_ZN40_INTERNAL_3c80af07_4_k_cu_4bbc7404_286674cuda3std3__45__cpo5beginE
	.align		8
        /*0008*/ 	.dword	_ZN40_INTERNAL_3c80af07_4_k_cu_4bbc7404_286674cuda3std3__45__cpo3endE
	.align		8
        /*0010*/ 	.dword	_ZN40_INTERNAL_3c80af07_4_k_cu_4bbc7404_286674cuda3std3__45__cpo6cbeginE
	.align		8
        /*0018*/ 	.dword	_ZN40_INTERNAL_3c80af07_4_k_cu_4bbc7404_286674cuda3std3__45__cpo4cendE
	.align		8
        /*0020*/ 	.dword	_ZN40_INTERNAL_3c80af07_4_k_cu_4bbc7404_286674cuda3std3__442_GLOBAL__N__3c80af07_4_k_cu_4bbc7404_286676ignoreE
	.align		8
        /*0028*/ 	.dword	_ZN40_INTERNAL_3c80af07_4_k_cu_4bbc7404_286674cuda3std3__419piecewise_constructE
	.align		8
        /*0030*/ 	.dword	_ZN40_INTERNAL_3c80af07_4_k_cu_4bbc7404_286674cuda3std3__48in_placeE
	.align		8
        /*0038*/ 	.dword	_ZN40_INTERNAL_3c80af07_4_k_cu_4bbc7404_286674cuda3std6ranges3__45__cpo4swapE
	.align		8
        /*0040*/ 	.dword	_ZN40_INTERNAL_3c80af07_4_k_cu_4bbc7404_286674cuda3std6ranges3__45__cpo9iter_moveE
	.align		8
        /*0048*/ 	.dword	_ZN40_INTERNAL_3c80af07_4_k_cu_4bbc7404_286674cute7productE
	.align		8
        /*0050*/ 	.dword	_ZN40_INTERNAL_3c80af07_4_k_cu_4bbc7404_286674cute1_E


//--------------------- .text._ZN7cutlass13device_kernelINS_4gemm6kernel13GemmUniversalIN4cute5tupleIJiiiiEEENS1_10collective13CollectiveMmaINS1_37MainloopSm90TmaGmmaWarpSpecializedFP8ILi7ENS5_IJNS4_1CILi1EEESB_SB_EEENS1_35KernelTmaWarpSpecializedCooperativeEEENS5_IJNSA_ILi256EEESF_NSA_ILi64EEEEEENS_12float_e5m2_tENS5_IJlSB_lEEESI_SJ_NS4_8TiledMMAINS4_8MMA_AtomIJNS4_4SM904GMMA31MMA_64x256x32_F32E5M2E5M2_SS_TNILNSN_7ScaleInE1ELSP_1EEEEEENS4_6LayoutINS5_IJNSA_ILi2EEESB_SB_EEENS5_IJSB_NSA_ILi0EEESV_EEEEENS5_IJNS4_10UnderscoreESY_SY_EEEEENS4_13SM90_TMA_LOADENS4_14ComposedLayoutINS4_7SwizzleILi2ELi4ELi3EEENS4_18smem_ptr_flag_bitsILi8EEENSS_INS5_IJNSA_ILi8EEESG_EEENS5_IJSG_SB_EEEEEEEvNS4_8identityES11_S1B_vS1C_EENS_8epilogue10collective6detail29Sm90TmaWarpSpecializedAdapterINS1F_15DefaultEpilogueISI_SJ_SJ_NS1E_6thread17LinearCombinationISI_Li1EffLNS1J_9ScaleType4KindE0ELNS_15FloatRoundStyleE2ESI_EENS1_15EpilogueDefaultEEEEEvvEEEEvNT_6ParamsE --------------------------
	.section	.text._ZN7cutlass13device_kernelINS_4gemm6kernel13GemmUniversalIN4cute5tupleIJiiiiEEENS1_10collective13CollectiveMmaINS1_37MainloopSm90TmaGmmaWarpSpecializedFP8ILi7ENS5_IJNS4_1CILi1EEESB_SB_EEENS1_35KernelTmaWarpSpecializedCooperativeEEENS5_IJNSA_ILi256EEESF_NSA_ILi64EEEEEENS_12float_e5m2_tENS5_IJlSB_lEEESI_SJ_NS4_8TiledMMAINS4_8MMA_AtomIJNS4_4SM904GMMA31MMA_64x256x32_F32E5M2E5M2_SS_TNILNSN_7ScaleInE1ELSP_1EEEEEENS4_6LayoutINS5_IJNSA_ILi2EEESB_SB_EEENS5_IJSB_NSA_ILi0EEESV_EEEEENS5_IJNS4_10UnderscoreESY_SY_EEEEENS4_13SM90_TMA_LOADENS4_14ComposedLayoutINS4_7SwizzleILi2ELi4ELi3EEENS4_18smem_ptr_flag_bitsILi8EEENSS_INS5_IJNSA_ILi8EEESG_EEENS5_IJSG_SB_EEEEEEEvNS4_8identityES11_S1B_vS1C_EENS_8epilogue10collective6detail29Sm90TmaWarpSpecializedAdapterINS1F_15DefaultEpilogueISI_SJ_SJ_NS1E_6thread17LinearCombinationISI_Li1EffLNS1J_9ScaleType4KindE0ELNS_15FloatRoundStyleE2ESI_EENS1_15EpilogueDefaultEEEEEvvEEEEvNT_6ParamsE,"ax",@progbits
	.align	128
.text._ZN7cutlass13device_kernelINS_4gemm6kernel13GemmUniversalIN4cute5tupleIJiiiiEEENS1_10collective13CollectiveMmaINS1_37MainloopSm90TmaGmmaWarpSpecializedFP8ILi7ENS5_IJNS4_1CILi1EEESB_SB_EEENS1_35KernelTmaWarpSpecializedCooperativeEEENS5_IJNSA_ILi256EEESF_NSA_ILi64EEEEEENS_12float_e5m2_tENS5_IJlSB_lEEESI_SJ_NS4_8TiledMMAINS4_8MMA_AtomIJNS4_4SM904GMMA31MMA_64x256x32_F32E5M2E5M2_SS_TNILNSN_7ScaleInE1ELSP_1EEEEEENS4_6LayoutINS5_IJNSA_ILi2EEESB_SB_EEENS5_IJSB_NSA_ILi0EEESV_EEEEENS5_IJNS4_10UnderscoreESY_SY_EEEEENS4_13SM90_TMA_LOADENS4_14ComposedLayoutINS4_7SwizzleILi2ELi4ELi3EEENS4_18smem_ptr_flag_bitsILi8EEENSS_INS5_IJNSA_ILi8EEESG_EEENS5_IJSG_SB_EEEEEEEvNS4_8identityES11_S1B_vS1C_EENS_8epilogue10collective6detail29Sm90TmaWarpSpecializedAdapterINS1F_15DefaultEpilogueISI_SJ_SJ_NS1E_6thread17LinearCombinationISI_Li1EffLNS1J_9ScaleType4KindE0ELNS_15FloatRoundStyleE2ESI_EENS1_15EpilogueDefaultEEEEEvvEEEEvNT_6ParamsE:
        .type           _ZN7cutlass13device_kernelINS_4gemm6kernel13GemmUniversalIN4cute5tupleIJiiiiEEENS1_10collective13CollectiveMmaINS1_37MainloopSm90TmaGmmaWarpSpecializedFP8ILi7ENS5_IJNS4_1CILi1EEESB_SB_EEENS1_35KernelTmaWarpSpecializedCooperativeEEENS5_IJNSA_ILi256EEESF_NSA_ILi64EEEEEENS_12float_e5m2_tENS5_IJlSB_lEEESI_SJ_NS4_8TiledMMAINS4_8MMA_AtomIJNS4_4SM904GMMA31MMA_64x256x32_F32E5M2E5M2_SS_TNILNSN_7ScaleInE1ELSP_1EEEEEENS4_6LayoutINS5_IJNSA_ILi2EEESB_SB_EEENS5_IJSB_NSA_ILi0EEESV_EEEEENS5_IJNS4_10UnderscoreESY_SY_EEEEENS4_13SM90_TMA_LOADENS4_14ComposedLayoutINS4_7SwizzleILi2ELi4ELi3EEENS4_18smem_ptr_flag_bitsILi8EEENSS_INS5_IJNSA_ILi8EEESG_EEENS5_IJSG_SB_EEEEEEEvNS4_8identityES11_S1B_vS1C_EENS_8epilogue10collective6detail29Sm90TmaWarpSpecializedAdapterINS1F_15DefaultEpilogueISI_SJ_SJ_NS1E_6thread17LinearCombinationISI_Li1EffLNS1J_9ScaleType4KindE0ELNS_15FloatRoundStyleE2ESI_EENS1_15EpilogueDefaultEEEEEvvEEEEvNT_6ParamsE,@function
        .size           _ZN7cutlass13device_kernelINS_4gemm6kernel13GemmUniversalIN4cute5tupleIJiiiiEEENS1_10collective13CollectiveMmaINS1_37MainloopSm90TmaGmmaWarpSpecializedFP8ILi7ENS5_IJNS4_1CILi1EEESB_SB_EEENS1_35KernelTmaWarpSpecializedCooperativeEEENS5_IJNSA_ILi256EEESF_NSA_ILi64EEEEEENS_12float_e5m2_tENS5_IJlSB_lEEESI_SJ_NS4_8TiledMMAINS4_8MMA_AtomIJNS4_4SM904GMMA31MMA_64x256x32_F32E5M2E5M2_SS_TNILNSN_7ScaleInE1ELSP_1EEEEEENS4_6LayoutINS5_IJNSA_ILi2EEESB_SB_EEENS5_IJSB_NSA_ILi0EEESV_EEEEENS5_IJNS4_10UnderscoreESY_SY_EEEEENS4_13SM90_TMA_LOADENS4_14ComposedLayoutINS4_7SwizzleILi2ELi4ELi3EEENS4_18smem_ptr_flag_bitsILi8EEENSS_INS5_IJNSA_ILi8EEESG_EEENS5_IJSG_SB_EEEEEEEvNS4_8identityES11_S1B_vS1C_EENS_8epilogue10collective6detail29Sm90TmaWarpSpecializedAdapterINS1F_15DefaultEpilogueISI_SJ_SJ_NS1E_6thread17LinearCombinationISI_Li1EffLNS1J_9ScaleType4KindE0ELNS_15FloatRoundStyleE2ESI_EENS1_15EpilogueDefaultEEEEEvvEEEEvNT_6ParamsE,(.L_x_591 - _ZN7cutlass13device_kernelINS_4gemm6kernel13GemmUniversalIN4cute5tupleIJiiiiEEENS1_10collective13CollectiveMmaINS1_37MainloopSm90TmaGmmaWarpSpecializedFP8ILi7ENS5_IJNS4_1CILi1EEESB_SB_EEENS1_35KernelTmaWarpSpecializedCooperativeEEENS5_IJNSA_ILi256EEESF_NSA_ILi64EEEEEENS_12float_e5m2_tENS5_IJlSB_lEEESI_SJ_NS4_8TiledMMAINS4_8MMA_AtomIJNS4_4SM904GMMA31MMA_64x256x32_F32E5M2E5M2_SS_TNILNSN_7ScaleInE1ELSP_1EEEEEENS4_6LayoutINS5_IJNSA_ILi2EEESB_SB_EEENS5_IJSB_NSA_ILi0EEESV_EEEEENS5_IJNS4_10UnderscoreESY_SY_EEEEENS4_13SM90_TMA_LOADENS4_14ComposedLayoutINS4_7SwizzleILi2ELi4ELi3EEENS4_18smem_ptr_flag_bitsILi8EEENSS_INS5_IJNSA_ILi8EEESG_EEENS5_IJSG_SB_EEEEEEEvNS4_8identityES11_S1B_vS1C_EENS_8epilogue10collective6detail29Sm90TmaWarpSpecializedAdapterINS1F_15DefaultEpilogueISI_SJ_SJ_NS1E_6thread17LinearCombinationISI_Li1EffLNS1J_9ScaleType4KindE0ELNS_15FloatRoundStyleE2ESI_EENS1_15EpilogueDefaultEEEEEvvEEEEvNT_6ParamsE)
        .other          _ZN7cutlass13device_kernelINS_4gemm6kernel13GemmUniversalIN4cute5tupleIJiiiiEEENS1_10collective13CollectiveMmaINS1_37MainloopSm90TmaGmmaWarpSpecializedFP8ILi7ENS5_IJNS4_1CILi1EEESB_SB_EEENS1_35KernelTmaWarpSpecializedCooperativeEEENS5_IJNSA_ILi256EEESF_NSA_ILi64EEEEEENS_12float_e5m2_tENS5_IJlSB_lEEESI_SJ_NS4_8TiledMMAINS4_8MMA_AtomIJNS4_4SM904GMMA31MMA_64x256x32_F32E5M2E5M2_SS_TNILNSN_7ScaleInE1ELSP_1EEEEEENS4_6LayoutINS5_IJNSA_ILi2EEESB_SB_EEENS5_IJSB_NSA_ILi0EEESV_EEEEENS5_IJNS4_10UnderscoreESY_SY_EEEEENS4_13SM90_TMA_LOADENS4_14ComposedLayoutINS4_7SwizzleILi2ELi4ELi3EEENS4_18smem_ptr_flag_bitsILi8EEENSS_INS5_IJNSA_ILi8EEESG_EEENS5_IJSG_SB_EEEEEEEvNS4_8identityES11_S1B_vS1C_EENS_8epilogue10collective6detail29Sm90TmaWarpSpecializedAdapterINS1F_15DefaultEpilogueISI_SJ_SJ_NS1E_6thread17LinearCombinationISI_Li1EffLNS1J_9ScaleType4KindE0ELNS_15FloatRoundStyleE2ESI_EENS1_15EpilogueDefaultEEEEEvvEEEEvNT_6ParamsE,@"STO_CUDA_ENTRY STV_DEFAULT"
_ZN7cutlass13device_kernelINS_4gemm6kernel13GemmUniversalIN4cute5tupleIJiiiiEEENS1_10collective13CollectiveMmaINS1_37MainloopSm90TmaGmmaWarpSpecializedFP8ILi7ENS5_IJNS4_1CILi1EEESB_SB_EEENS1_35KernelTmaWarpSpecializedCooperativeEEENS5_IJNSA_ILi256EEESF_NSA_ILi64EEEEEENS_12float_e5m2_tENS5_IJlSB_lEEESI_SJ_NS4_8TiledMMAINS4_8MMA_AtomIJNS4_4SM904GMMA31MMA_64x256x32_F32E5M2E5M2_SS_TNILNSN_7ScaleInE1ELSP_1EEEEEENS4_6LayoutINS5_IJNSA_ILi2EEESB_SB_EEENS5_IJSB_NSA_ILi0EEESV_EEEEENS5_IJNS4_10UnderscoreESY_SY_EEEEENS4_13SM90_TMA_LOADENS4_14ComposedLayoutINS4_7SwizzleILi2ELi4ELi3EEENS4_18smem_ptr_flag_bitsILi8EEENSS_INS5_IJNSA_ILi8EEESG_EEENS5_IJSG_SB_EEEEEEEvNS4_8identityES11_S1B_vS1C_EENS_8epilogue10collective6detail29Sm90TmaWarpSpecializedAdapterINS1F_15DefaultEpilogueISI_SJ_SJ_NS1E_6thread17LinearCombinationISI_Li1EffLNS1J_9ScaleType4KindE0ELNS_15FloatRoundStyleE2ESI_EENS1_15EpilogueDefaultEEEEEvvEEEEvNT_6ParamsE:
[----:B------:R-:W0:Y:S02]  /*0000*/  LDC R1, c[0x0][0x28] ;  /* 0x00000a00ff017b82 */ /* 0x000e240000000800 */
[----:B0-----:R-:W-:Y:S01]  /*0010*/  VIADD R1, R1, 0xfffff790 ;  /* 0xfffff79001017836 */ /* 0x001fe20000000000 */
[----:B------:R-:W0:Y:S01]  /*0020*/  S2R R2, SR_TID.X ;  /* 0x0000000000027919 */ /* 0x000e220000002100 */
[----:B------:R-:W-:Y:S01]  /*0030*/  ELECT P0, URZ, PT ;  /* 0x00000000003f782f */ /* 0x000fe20003800000 */
[----:B------:R-:W-:Y:S01]  /*0040*/  BSSY B0, `(.L_x_0) ;  /* 0x0000015000007945 */ /* 0x000fe20003800000 */
[--C-:B0-----:R-:W-:Y:S02]  /*0050*/  SHF.R.U32.HI R0, RZ, 0x5, R2.reuse ;  /* 0x00000005ff007819 */ /* 0x101fe40000011602 */
[----:B------:R-:W-:-:S03]  /*0060*/  SHF.R.U32.HI R2, RZ, 0x7, R2 ;  /* 0x00000007ff027819 */ /* 0x000fc60000011602 */
[----:B------:R-:W0:Y:S04]  /*0070*/  SHFL.IDX PT, R3, R0, RZ, 0x1f ;  /* 0x00001fff00037589 */ /* 0x000e2800000e0000 */
[----:B------:R-:W1:Y:S01]  /*0080*/  SHFL.IDX PT, R2, R2, RZ, 0x1f ;  /* 0x00001fff02027589 */ /* 0x000e6200000e0000 */
[----:B0-----:R-:W-:Y:S02]  /*0090*/  R2UR UR4, R3 ;  /* 0x00000000030472ca */ /* 0x001fe400000e0000 */
[----:B-1----:R-:W-:-:S11]  /*00a0*/  R2UR UR6, R2 ;  /* 0x00000000020672ca */ /* 0x002fd600000e0000 */
[----:B------:R-:W-:Y:S02]  /*00b0*/  USHF.R.S32.HI UR5, URZ, 0x1f, UR4 ;  /* 0x0000001f3f057899 */ /* 0x000fe40008011404 */
[----:B------:R-:W-:Y:S02]  /*00c0*/  ISETP.NE.OR P0, PT, RZ, UR4, !P0 ;  /* 0x00000004ff007c0c */ /* 0x000fe4000c705670 */
[----:B------:R-:W-:-:S04]  /*00d0*/  ULEA.HI UR5, UR5, UR4, URZ, 0x2 ;  /* 0x0000000405057291 */ /* 0x000fc8000f8f103f */
[----:B------:R-:W-:-:S04]  /*00e0*/  ULOP3.LUT UR5, UR5, 0xfffffffc, URZ, 0xc0, !UPT ;  /* 0xfffffffc05057892 */ /* 0x000fc8000f8ec03f */
[----:B------:R-:W-:-:S03]  /*00f0*/  UIADD3 UR8, UR4, -UR5, URZ ;  /* 0x8000000504087290 */ /* 0x000fc6000fffe03f */
[----:B------:R-:W-:Y:S09]  /*0100*/  @P0 BRA `(.L_x_1) ;  /* 0x0000000000200947 */ /* 0x000ff20003800000 */
[----:B------:R-:W-:Y:S02]  /*0110*/  ULDC.64 UR4, c[0x0][0x198] ;  /* 0x0000660000047ab9 */ /* 0x000fe40000000a00 */
[----:B------:R-:W-:Y:S02]  /*0120*/  UIADD3 UR10, UP0, UR4, 0xf0, URZ ;  /* 0x000000f0040a7890 */ /* 0x000fe4000ff1e03f */
[----:B------:R-:W-:Y:S02]  /*0130*/  UIADD3 UR4, UP1, UR4, 0x1f0, URZ ;  /* 0x000001f004047890 */ /* 0x000fe4000ff3e03f */
[----:B------:R-:W-:Y:S02]  /*0140*/  UIADD3.X UR11, URZ, UR5, URZ, UP0, !UPT ;  /* 0x000000053f0b7290 */ /* 0x000fe400087fe43f */
[----:B------:R-:W-:-:S07]  /*0150*/  UIADD3.X UR5, URZ, UR5, URZ, UP1, !UPT ;  /* 0x000000053f057290 */ /* 0x000fce0008ffe43f */
[----:B------:R0:W-:Y:S02]  /*0160*/  UTMACCTL.PF [UR10] ;  /* 0x000000000a0079b9 */ /* 0x0001e40008040000 */
[----:B------:R0:W-:Y:S02]  /*0170*/  UTMACCTL.PF [UR4] ;  /* 0x00000000040079b9 */ /* 0x0001e40008040000 */
[----:B0-----:R-:W-:Y:S01]  /*0180*/  NOP ;  /* 0x0000000000007918 */ /* 0x001fe20000000000 */
.L_x_1:
[----:B------:R-:W-:Y:S05]  /*0190*/  BSYNC B0 ;  /* 0x0000000000007941 */ /* 0x000fea0003800000 */
.L_x_0:
[----:B------:R-:W0:Y:S01]  /*01a0*/  SHFL.IDX PT, R2, R0, RZ, 0x1f ;  /* 0x00001fff00027589 */ /* 0x000e2200000e0000 */
[----:B------:R-:W-:Y:S01]  /*01b0*/  UISETP.NE.AND UP0, UPT, UR8, 0x3, UPT ;  /* 0x000000030800788c */ /* 0x000fe2000bf05270 */
[----:B------:R-:W-:Y:S01]  /*01c0*/  ISETP.NE.AND P1, PT, RZ, UR6, PT ;  /* 0x00000006ff007c0c */ /* 0x000fe2000bf25270 */
[----:B------:R-:W-:Y:S02]  /*01d0*/  UIADD3 UR10, UR6, -0x1, URZ ;  /* 0xffffffff060a7890 */ /* 0x000fe4000fffe03f */
[----:B------:R-:W-:Y:S02]  /*01e0*/  UISETP.EQ.OR UP0, UPT, UR8, URZ, !UP0 ;  /* 0x0000003f0800728c */ /* 0x000fe4000c702670 */
[----:B------:R-:W-:Y:S02]  /*01f0*/  UISETP.GE.U32.AND UP1, UPT, UR10, 0x2, UPT ;  /* 0x000000020a00788c */ /* 0x000fe4000bf26070 */
[----:B------:R-:W-:-:S04]  /*0200*/  UISETP.EQ.AND UP0, UPT, UR6, URZ, UP0 ;  /* 0x0000003f0600728c */ /* 0x000fc80008702270 */
[----:B------:R-:W-:-:S04]  /*0210*/  USEL UR13, URZ, 0x1, !UP0 ;  /* 0x000000013f0d7887 */ /* 0x000fc8000c000000 */
[----:B------:R-:W-:Y:S01]  /*0220*/  USEL UR13, UR13, 0x2, UP1 ;  /* 0x000000020d0d7887 */ /* 0x000fe20008800000 */
[----:B0-----:R-:W-:-:S13]  /*0230*/  ISETP.NE.AND P0, PT, R2, RZ, PT ;  /* 0x000000ff0200720c */ /* 0x001fda0003f05270 */
[----:B------:R-:W-:Y:S05]  /*0240*/  @P0 BRA `(.L_x_2) ;  /* 0x0000000000700947 */ /* 0x000fea0003800000 */
[----:B------:R-:W0:Y:S01]  /*0250*/  S2UR UR9, SR_CgaCtaId ;  /* 0x00000000000979c3 */ /* 0x000e220000008800 */
[----:B------:R-:W-:Y:S01]  /*0260*/  UMOV UR4, 0x400 ;  /* 0x0000040000047882 */ /* 0x000fe20000000000 */
[----:B------:R-:W-:Y:S01]  /*0270*/  UMOV UR5, 0x1 ;  /* 0x0000000100057882 */ /* 0x000fe20000000000 */
[----:B------:R-:W-:Y:S01]  /*0280*/  UMOV UR6, 0x100 ;  /* 0x0000010000067882 */ /* 0x000fe20000000000 */
[----:B------:R-:W-:Y:S01]  /*0290*/  ELECT P0, URZ, PT ;  /* 0x00000000003f782f */ /* 0x000fe20003800000 */
[----:B------:R-:W-:-:S04]  /*02a0*/  UIADD3 UR6, -UR6, 0x100000, URZ ;  /* 0x0010000006067890 */ /* 0x000fc8000fffe13f */
[----:B------:R-:W-:Y:S02]  /*02b0*/  USHF.L.U32 UR7, UR6, 0xb, URZ ;  /* 0x0000000b06077899 */ /* 0x000fe4000800063f */
[----:B------:R-:W-:Y:S02]  /*02c0*/  USHF.L.U32 UR6, UR6, 0x1, URZ ;  /* 0x0000000106067899 */ /* 0x000fe4000800063f */
[----:B0-----:R-:W-:Y:S02]  /*02d0*/  ULEA UR9, UR9, UR4, 0x18 ;  /* 0x0000000409097291 */ /* 0x001fe4000f8ec03f */
[----:B------:R-:W-:-:S04]  /*02e0*/  UIADD3 UR4, -UR5, 0x100000, URZ ;  /* 0x0010000005047890 */ /* 0x000fc8000fffe13f */
[----:B------:R-:W-:Y:S02]  /*02f0*/  USHF.L.U32 UR5, UR4, 0xb, URZ ;  /* 0x0000000b04057899 */ /* 0x000fe4000800063f */
[----:B------:R-:W-:Y:S01]  /*0300*/  USHF.L.U32 UR4, UR4, 0x1, URZ ;  /* 0x0000000104047899 */ /* 0x000fe2000800063f */
[----:B------:R-:W0:Y:S11]  /*0310*/  FENCE.VIEW.ASYNC.S ;  /* 0x00000000000073c6 */ /* 0x000e360000000000 */
[----:B0-----:R0:W1:Y:S01]  /*0320*/  SYNCS.EXCH.64 URZ, [UR9], UR4 ;  /* 0x00000004093f75b2 */ /* 0x0010620008000100 */
[----:B------:R0:W2:Y:S01]  /*0330*/  SYNCS.EXCH.64 URZ, [UR9+0x38], UR6 ;  /* 0x00003806093f75b2 */ /* 0x0000a20008000100 */
[----:B------:R0:W3:Y:S01]  /*0340*/  SYNCS.EXCH.64 URZ, [UR9+0x8], UR4 ;  /* 0x00000804093f75b2 */ /* 0x0000e20008000100 */
[----:B------:R0:W4:Y:S01]  /*0350*/  SYNCS.EXCH.64 URZ, [UR9+0x40], UR6 ;  /* 0x00004006093f75b2 */ /* 0x0001220008000100 */
[----:B------:R0:W0:Y:S01]  /*0360*/  SYNCS.EXCH.64 URZ, [UR9+0x10], UR4 ;  /* 0x00001004093f75b2 */ /* 0x0000220008000100 */
        /* <DEDUP_REMOVED lines=9> */
[----:B------:R-:W-:Y:S01]  /*0400*/  NOP ;  /* 0x0000000000007918 */ /* 0x000fe20000000000 */
.L_x_2:
[----:B------:R-:W5:Y:S01]  /*0410*/  LDC R2, c[0x0][0x65c] ;  /* 0x00019700ff027b82 */ /* 0x000f620000000800 */
[----:B------:R-:W1:Y:S01]  /*0420*/  SHFL.IDX PT, R0, R0, RZ, 0x1f ;  /* 0x00001fff00007589 */ /* 0x000e6200000e0000 */
[----:B------:R-:W-:Y:S01]  /*0430*/  ELECT P0, URZ, PT ;  /* 0x00000000003f782f */ /* 0x000fe20003800000 */
[----:B------:R-:W-:Y:S01]  /*0440*/  IMAD.MOV.U32 R3, RZ, RZ, RZ ;  /* 0x000000ffff037224 */ /* 0x000fe200078e00ff */
[----:B0-----:R-:W-:Y:S01]  /*0450*/  UMOV UR4, 0x20 ;  /* 0x0000002000047882 */ /* 0x001fe20000000000 */
[----:B------:R-:W0:Y:S01]  /*0460*/  S2R R11, SR_CTAID.Y ;  /* 0x00000000000b7919 */ /* 0x000e220000002600 */
[----:B------:R-:W-:Y:S01]  /*0470*/  NOP ;  /* 0x0000000000007918 */ /* 0x000fe20000000000 */
[----:B------:R-:W-:Y:S01]  /*0480*/  NOP ;  /* 0x0000000000007918 */ /* 0x000fe20000000000 */
[----:B-----5:R-:W-:Y:S02]  /*0490*/  ISETP.NE.AND P4, PT, R2, 0x1, PT ;  /* 0x000000010200780c */ /* 0x020fe40003f85270 */
[----:B------:R-:W5:Y:S01]  /*04a0*/  S2R R2, SR_CTAID.X ;  /* 0x0000000000027919 */ /* 0x000f620000002500 */
[----:B-1----:R-:W-:-:S10]  /*04b0*/  ISETP.NE.OR P0, PT, R0, RZ, !P0 ;  /* 0x000000ff0000720c */ /* 0x002fd40004705670 */
[----:B------:R-:W5:Y:S01]  /*04c0*/  @P4 LDC R7, c[0x0][0x10] ;  /* 0x00000400ff074b82 */ /* 0x000f620000000800 */
[----:B0-----:R-:W-:Y:S02]  /*04d0*/  @P4 IMAD.MOV.U32 R4, RZ, RZ, R11 ;  /* 0x000000ffff044224 */ /* 0x001fe400078e000b */
[----:B------:R-:W-:Y:S01]  /*04e0*/  VOTEU.ALL UP0, P0 ;  /* 0x00000000003f7886 */ /* 0x000fe20000000000 */
[----:B------:R-:W-:Y:S01]  /*04f0*/  @P4 IMAD.MOV.U32 R5, RZ, RZ, RZ ;  /* 0x000000ffff054224 */ /* 0x000fe200078e00ff */
[----:B------:R-:W-:Y:S01]  /*0500*/  VOTEU.ALL UP1, P0 ;  /* 0x00000000003f7886 */ /* 0x000fe20000020000 */
[----:B------:R-:W-:Y:S02]  /*0510*/  @P4 IMAD.MOV.U32 R13, RZ, RZ, RZ ;  /* 0x000000ffff0d4224 */ /* 0x000fe400078e00ff */
[----:B------:R-:W0:Y:S01]  /*0520*/  @!P4 LDC R9, c[0x0][0xc] ;  /* 0x00000300ff09cb82 */ /* 0x000e220000000800 */
[----:B------:R-:W-:Y:S01]  /*0530*/  @!UP0 UMOV UR6, 0x400 ;  /* 0x0000040000068882 */ /* 0x000fe20000000000 */
[----:B------:R-:W-:-:S04]  /*0540*/  @!UP0 UIADD3 UR4, -UR4, 0x100000, URZ ;  /* 0x0010000004048890 */ /* 0x000fc8000fffe13f */
[----:B------:R-:W-:Y:S02]  /*0550*/  @!UP0 USHF.L.U32 UR5, UR4, 0xb, URZ ;  /* 0x0000000b04058899 */ /* 0x000fe4000800063f */
[----:B------:R-:W-:Y:S01]  /*0560*/  @!UP0 USHF.L.U32 UR4, UR4, 0x1, URZ ;  /* 0x0000000104048899 */ /* 0x000fe2000800063f */
[----:B------:R-:W1:Y:S01]  /*0570*/  @!UP0 S2UR UR7, SR_CgaCtaId ;  /* 0x00000000000789c3 */ /* 0x000e620000008800 */
[----:B-----5:R-:W-:-:S04]  /*0580*/  @P4 IMAD.WIDE.U32 R6, R2, R7, R4 ;  /* 0x0000000702064225 */ /* 0x020fc800078e0004 */
[----:B------:R-:W-:Y:S02]  /*0590*/  @P4 IMAD.MOV.U32 R10, RZ, RZ, R6 ;  /* 0x000000ffff0a4224 */ /* 0x000fe400078e0006 */
[----:B------:R-:W-:Y:S02]  /*05a0*/  @P4 IMAD.IADD R14, R7, 0x1, R13 ;  /* 0x00000001070e4824 */ /* 0x000fe400078e020d */
[----:B0-----:R-:W-:-:S04]  /*05b0*/  @!P4 IMAD.WIDE.U32 R4, R9, R11, R2 ;  /* 0x0000000b0904c225 */ /* 0x001fc800078e0002 */
[----:B------:R-:W-:Y:S02]  /*05c0*/  @!P4 IMAD.MOV.U32 R10, RZ, RZ, R4 ;  /* 0x000000ffff0ac224 */ /* 0x000fe400078e0004 */
[----:B------:R-:W-:Y:S01]  /*05d0*/  @!P4 IMAD.MOV.U32 R14, RZ, RZ, R5 ;  /* 0x000000ffff0ec224 */ /* 0x000fe200078e0005 */
[----:B-1----:R-:W-:Y:S02]  /*05e0*/  @!UP0 ULEA UR6, UR7, UR6, 0x18 ;  /* 0x0000000607068291 */ /* 0x002fe4000f8ec03f */
[----:B------:R0:W-:Y:S01]  /*05f0*/  STL [R1+0x458], R10 ;  /* 0x0004580a01007387 */ /* 0x0001e20000100800 */
[----:B------:R-:W-:-:S03]  /*0600*/  VOTEU.ALL UP0, P0 ;  /* 0x00000000003f7886 */ /* 0x000fc60000000000 */
[----:B------:R0:W-:Y:S04]  /*0610*/  STL [R1+0x454], R14 ;  /* 0x0004540e01007387 */ /* 0x0001e80000100800 */
[----:B------:R-:W1:Y:S02]  /*0620*/  FENCE.VIEW.ASYNC.S ;  /* 0x00000000000073c6 */ /* 0x000e640000000000 */
[----:B-1----:R0:W2:Y:S01]  /*0630*/  @!UP0 SYNCS.EXCH.64 URZ, [UR6+0x80], UR4 ;  /* 0x00008004063f85b2 */ /* 0x0020a20008000100 */
[----:B------:R0:W2:Y:S01]  /*0640*/  @!UP1 SYNCS.EXCH.64 URZ, [UR6+0x88], UR4 ;  /* 0x00008804063f95b2 */ /* 0x0000a20008000100 */
[----:B------:R-:W-:Y:S01]  /*0650*/  NOP ;  /* 0x0000000000007918 */ /* 0x000fe20000000000 */
[----:B--234-:R-:W-:Y:S06]  /*0660*/  BAR.SYNC.DEFER_BLOCKING 0x0 ;  /* 0x0000000000007b1d */ /* 0x01cfec0000010000 */
[----:B0-----:R-:W-:Y:S05]  /*0670*/  @!P1 BRA `(.L_x_3) ;  /* 0x0000023400009947 */ /* 0x001fea0003800000 */
[----:B------:R-:W-:-:S06]  /*0680*/  UISETP.GT.U32.AND UP0, UPT, UR10, 0x1, UPT ;  /* 0x000000010a00788c */ /* 0x000fcc000bf04070 */
[----:B------:R-:W-:-:S13]  /*0690*/  PLOP3.LUT P0, PT, PT, PT, UP0, 0x80, 0x0 ;  /* 0x000000000000781c */ /* 0x000fda0003f0f008 */
[----:B------:R-:W-:Y:S05]  /*06a0*/  @P0 EXIT ;  /* 0x000000000000094d */ /* 0x000fea0003800000 */
[----:B------:R-:W-:Y:S01]  /*06b0*/  IMAD.MOV.U32 R5, RZ, RZ, -0x1 ;  /* 0xffffffffff057424 */ /* 0x000fe200078e00ff */
[----:B------:R-:W-:Y:S01]  /*06c0*/  ULDC.64 UR4, c[0x0][0x650] ;  /* 0x0001940000047ab9 */ /* 0x000fe20000000a00 */
[----:B------:R-:W-:Y:S01]  /*06d0*/  IMAD.MOV.U32 R4, RZ, RZ, -0x1 ;  /* 0xffffffffff047424 */ /* 0x000fe200078e00ff */
[----:B------:R-:W-:Y:S01]  /*06e0*/  ISETP.GE.U32.AND P0, PT, R10, UR4, PT ;  /* 0x000000040a007c0c */ /* 0x000fe2000bf06070 */
[----:B------:R-:W-:Y:S01]  /*06f0*/  UMOV UR10, 0xffffffff ;  /* 0xffffffff000a7882 */ /* 0x000fe20000000000 */
[----:B------:R0:W-:Y:S01]  /*0700*/  STL [R1+0x460], R5 ;  /* 0x0004600501007387 */ /* 0x0001e20000100800 */
[----:B------:R-:W-:Y:S02]  /*0710*/  PRMT R0, RZ, 0x7610, R0 ;  /* 0x00007610ff007816 */ /* 0x000fe40000000000 */
[----:B------:R-:W-:Y:S01]  /*0720*/  ISETP.GE.U32.AND.EX P0, PT, R14, UR5, PT, P0 ;  /* 0x000000050e007c0c */ /* 0x000fe2000bf06100 */
[----:B------:R0:W-:-:S12]  /*0730*/  STL [R1+0x45c], R4 ;  /* 0x00045c0401007387 */ /* 0x0001d80000100800 */
[----:B0-----:R-:W-:Y:S05]  /*0740*/  @P0 BRA `(.L_x_4) ;  /* 0x00000004006c0947 */ /* 0x001fea0003800000 */
[----:B------:R-:W-:Y:S01]  /*0750*/  ULDC.64 UR14, c[0x0][0x628] ;  /* 0x00018a00000e7ab9 */ /* 0x000fe20000000a00 */
[----:B------:R-:W0:Y:S01]  /*0760*/  LDC.64 R12, c[0x0][0x620] ;  /* 0x00018800ff0c7b82 */ /* 0x000e220000000a00 */
[----:B------:R-:W-:Y:S01]  /*0770*/  ISETP.NE.U32.AND P0, PT, RZ, UR14, PT ;  /* 0x0000000eff007c0c */ /* 0x000fe2000bf05070 */
[----:B------:R-:W-:Y:S01]  /*0780*/  ULDC UR11, c[0x0][0x630] ;  /* 0x00018c00000b7ab9 */ /* 0x000fe20000000800 */
[----:B------:R-:W-:Y:S02]  /*0790*/  R2UR UR4, R10 ;  /* 0x000000000a0472ca */ /* 0x000fe400000e0000 */
[----:B------:R-:W-:Y:S02]  /*07a0*/  ISETP.NE.AND.EX P0, PT, RZ, UR15, PT, P0 ;  /* 0x0000000fff007c0c */ /* 0x000fe4000bf05300 */
[----:B------:R-:W-:-:S11]  /*07b0*/  R2UR UR5, R14 ;  /* 0x000000000e0572ca */ /* 0x000fd600000e0000 */
[----:B------:R-:W-:Y:S05]  /*07c0*/  @!P0 BRA `(.L_x_5) ;  /* 0x0000000000308947 */ /* 0x000fea0003800000 */
[----:B------:R-:W-:Y:S01]  /*07d0*/  R2UR UR4, R10 ;  /* 0x000000000a0472ca */ /* 0x000fe200000e0000 */
[----:B------:R-:W-:Y:S01]  /*07e0*/  ULDC UR8, c[0x0][0x634] ;  /* 0x00018d0000087ab9 */ /* 0x000fe20000000800 */
[----:B------:R-:W-:-:S11]  /*07f0*/  R2UR UR10, R14 ;  /* 0x000000000e0a72ca */ /* 0x000fd600000e0000 */
[----:B------:R-:W-:-:S04]  /*0800*/  UIADD3 UR8, UP0, UR4, UR8, URZ ;  /* 0x0000000804087290 */ /* 0x000fc8000ff1e03f */
[----:B------:R-:W-:-:S04]  /*0810*/  UIADD3.X UR10, URZ, UR10, URZ, UP0, !UPT ;  /* 0x0000000a3f0a7290 */ /* 0x000fc800087fe43f */
[----:B------:R-:W-:-:S04]  /*0820*/  UIMAD.WIDE.U32 UR4, UR10, UR14, URZ ;  /* 0x0000000e0a0472a5 */ /* 0x000fc8000f8e003f */
[----:B------:R-:W-:Y:S02]  /*0830*/  UIMAD.WIDE.U32 UR6, UP0, UR8, UR15, UR4 ;  /* 0x0000000f080672a5 */ /* 0x000fe4000f800004 */
[----:B------:R-:W-:Y:S02]  /*0840*/  UIMAD.WIDE.U32 UR4, UR8, UR14, URZ ;  /* 0x0000000e080472a5 */ /* 0x000fe4000f8e003f */
[----:B------:R-:W-:Y:S02]  /*0850*/  UIADD3.X UR9, URZ, URZ, URZ, UP0, !UPT ;  /* 0x0000003f3f097290 */ /* 0x000fe400087fe43f */
[----:B------:R-:W-:Y:S01]  /*0860*/  UIADD3 URZ, UP0, UR5, UR6, URZ ;  /* 0x00000006053f7290 */ /* 0x000fe2000ff1e03f */
[----:B------:R-:W-:-:S03]  /*0870*/  UMOV UR8, UR7 ;  /* 0x0000000700087c82 */ /* 0x000fc60008000000 */
[----:B------:R-:W-:-:S12]  /*0880*/  UIMAD.WIDE.U32.X UR4, UR10, UR15, UR8, UP0 ;  /* 0x0000000f0a0472a5 */ /* 0x000fd800080e0408 */
.L_x_5:
[----:B------:R-:W-:Y:S01]  /*0890*/  USHF.R.U64 UR10, UR4, UR11, UR5 ;  /* 0x0000000b040a7299 */ /* 0x000fe20008001205 */
[----:B------:R-:W1:Y:S01]  /*08a0*/  LDC R8, c[0x0][0x618] ;  /* 0x00018600ff087b82 */ /* 0x000e620000000800 */
[----:B------:R-:W-:Y:S01]  /*08b0*/  USHF.R.U32.HI UR4, URZ, UR11, UR5 ;  /* 0x0000000b3f047299 */ /* 0x000fe20008011605 */
[----:B------:R-:W-:Y:S01]  /*08c0*/  I2FP.F32.U32 R0, R2 ;  /* 0x0000000200007245 */ /* 0x000fe20000201000 */
[----:B------:R-:W-:Y:S01]  /*08d0*/  IMAD.MOV.U32 R4, RZ, RZ, R10 ;  /* 0x000000ffff047224 */ /* 0x000fe200078e000a */
[----:B------:R-:W-:Y:S01]  /*08e0*/  ULDC UR5, c[0x0][0x150] ;  /* 0x0000540000057ab9 */ /* 0x000fe20000000800 */
[----:B------:R-:W-:Y:S01]  /*08f0*/  IADD3 R7, P0, RZ, -UR10, RZ ;  /* 0x8000000aff077c10 */ /* 0x000fe2000ff1e0ff */
[----:B------:R-:W-:Y:S02]  /*0900*/  IMAD.MOV.U32 R5, RZ, RZ, R14 ;  /* 0x000000ffff057224 */ /* 0x000fe400078e000e */
[----:B------:R-:W-:Y:S01]  /*0910*/  FMUL R0, R0, UR5 ;  /* 0x0000000500007c20 */ /* 0x000fe20008400000 */
[----:B------:R-:W2:Y:S01]  /*0920*/  LDC.64 R20, c[0x0][0x640] ;  /* 0x00019000ff147b82 */ /* 0x000ea20000000a00 */
[----:B------:R-:W-:Y:S01]  /*0930*/  IMAD.X R9, RZ, RZ, ~UR4, P0 ;  /* 0x80000004ff097e24 */ /* 0x000fe200080e06ff */
[----:B------:R-:W-:Y:S01]  /*0940*/  ULDC UR4, c[0x0][0x154] ;  /* 0x0000550000047ab9 */ /* 0x000fe20000000800 */
[----:B0-----:R-:W-:-:S02]  /*0950*/  IMAD.WIDE.U32 R4, R7, R12, R4 ;  /* 0x0000000c07047225 */ /* 0x001fc400078e0004 */
[----:B------:R-:W0:Y:S03]  /*0960*/  F2I.U32.TRUNC.NTZ R0, R0 ;  /* 0x0000000000007305 */ /* 0x000e26000020f000 */
[----:B------:R-:W3:Y:S01]  /*0970*/  LDC R3, c[0x0][0x144] ;  /* 0x00005100ff037b82 */ /* 0x000ee20000000800 */
[----:B------:R-:W-:-:S04]  /*0980*/  IMAD R6, R9, R12, RZ ;  /* 0x0000000c09067224 */ /* 0x000fc800078e02ff */
[----:B------:R-:W-:-:S03]  /*0990*/  IMAD R7, R7, R13, R6 ;  /* 0x0000000d07077224 */ /* 0x000fc600078e0206 */
[----:B------:R-:W4:Y:S01]  /*09a0*/  LDC R10, c[0x0][0x608] ;  /* 0x00018200ff0a7b82 */ /* 0x000f220000000800 */
[----:B------:R-:W-:Y:S02]  /*09b0*/  IMAD.IADD R5, R5, 0x1, R7 ;  /* 0x0000000105057824 */ /* 0x000fe400078e0207 */
[----:B------:R-:W-:Y:S02]  /*09c0*/  IMAD.MOV.U32 R7, RZ, RZ, -0x1 ;  /* 0xffffffffff077424 */ /* 0x000fe400078e00ff */
[----:B0-----:R-:W-:Y:S01]  /*09d0*/  IMAD.MOV R6, RZ, RZ, -R0 ;  /* 0x000000ffff067224 */ /* 0x001fe200078e0a00 */
[----:B-1----:R-:W-:Y:S02]  /*09e0*/  SHF.R.U64 R14, R4, R8, R5 ;  /* 0x00000008040e7219 */ /* 0x002fe40000001205 */
[----:B------:R-:W0:Y:S01]  /*09f0*/  LDC R18, c[0x0][0x658] ;  /* 0x00019600ff127b82 */ /* 0x000e220000000800 */
[----:B------:R-:W-:Y:S02]  /*0a00*/  I2FP.F32.U32 R4, R11 ;  /* 0x0000000b00047245 */ /* 0x000fe40000201000 */
[----:B--2---:R-:W-:-:S02]  /*0a10*/  ISETP.NE.U32.AND P0, PT, R20, RZ, PT ;  /* 0x000000ff1400720c */ /* 0x004fc40003f05070 */
[----:B------:R-:W-:Y:S01]  /*0a20*/  SHF.R.U32.HI R5, RZ, R8, R5 ;  /* 0x00000008ff057219 */ /* 0x000fe20000011605 */
[----:B------:R-:W-:Y:S01]  /*0a30*/  FMUL R4, R4, UR4 ;  /* 0x0000000404047c20 */ /* 0x000fe20008400000 */
[----:B------:R-:W-:Y:S01]  /*0a40*/  ISETP.NE.AND.EX P0, PT, R21, RZ, PT, P0 ;  /* 0x000000ff1500720c */ /* 0x000fe20003f05300 */
[----:B------:R-:W1:Y:S01]  /*0a50*/  LDC R12, c[0x0][0x148] ;  /* 0x00005200ff0c7b82 */ /* 0x000e620000000800 */
[----:B---3--:R-:W-:-:S07]  /*0a60*/  IMAD R0, R3, R6, R2 ;  /* 0x0000000603007224 */ /* 0x008fce00078e0202 */
[----:B------:R-:W2:Y:S01]  /*0a70*/  LDC R16, c[0x0][0x600] ;  /* 0x00018000ff107b82 */ /* 0x000ea20000000800 */
[-CC-:B----4-:R-:W-:Y:S02]  /*0a80*/  SHF.R.U64 R22, R14, R10.reuse, R5.reuse ;  /* 0x0000000a0e167219 */ /* 0x190fe40000001205 */
[----:B------:R-:W-:Y:S01]  /*0a90*/  SHF.R.U32.HI R3, RZ, R10, R5 ;  /* 0x0000000aff037219 */ /* 0x000fe20000011605 */
[----:B------:R-:W-:Y:S01]  /*0aa0*/  IMAD.MOV.U32 R5, RZ, RZ, 0x1 ;  /* 0x00000001ff057424 */ /* 0x000fe200078e00ff */
[----:B------:R3:W4:Y:S03]  /*0ab0*/  F2I.U32.TRUNC.NTZ R10, R4 ;  /* 0x00000004000a7305 */ /* 0x000726000020f000 */
[----:B------:R-:W1:Y:S01]  /*0ac0*/  LDC R15, c[0x0][0x648] ;  /* 0x00019200ff0f7b82 */ /* 0x000e620000000800 */
[-C--:B0-----:R-:W-:Y:S02]  /*0ad0*/  SHF.L.U32 R2, R7, R18.reuse, RZ ;  /* 0x0000001207027219 */ /* 0x081fe400000006ff */
[----:B------:R-:W-:-:S02]  /*0ae0*/  SHF.R.U64 R24, R22, R18, R3 ;  /* 0x0000001216187219 */ /* 0x000fc40000001203 */
[----:B------:R-:W-:Y:S02]  /*0af0*/  LOP3.LUT R9, RZ, R2, RZ, 0x33, !PT ;  /* 0x00000002ff097212 */ /* 0x000fe400078e33ff */
[-C--:B------:R-:W-:Y:S01]  /*0b00*/  SHF.R.U32.HI R3, RZ, R18.reuse, R3 ;  /* 0x00000012ff037219 */ /* 0x080fe20000011603 */
[----:B------:R-:W0:Y:S01]  /*0b10*/  LDC R17, c[0x0][0x638] ;  /* 0x00018e00ff117b82 */ /* 0x000e220000000800 */
[----:B------:R-:W-:Y:S01]  /*0b20*/  SHF.L.U32 R8, R5, R18, RZ ;  /* 0x0000001205087219 */ /* 0x000fe200000006ff */
[----:B------:R-:W-:-:S06]  /*0b30*/  IMAD.MOV.U32 R2, RZ, RZ, R24 ;  /* 0x000000ffff027224 */ /* 0x000fcc00078e0018 */
[----:B------:R-:W0:Y:S01]  /*0b40*/  LDC R19, c[0x0][0x610] ;  /* 0x00018400ff137b82 */ /* 0x000e220000000800 */
[----:B---34-:R-:W-:Y:S05]  /*0b50*/  @!P0 BRA `(.L_x_6) ;  /* 0x0000000000288947 */ /* 0x018fea0003800000 */
[----:B------:R-:W3:Y:S02]  /*0b60*/  LDC R7, c[0x0][0x64c] ;  /* 0x00019300ff077b82 */ /* 0x000ee40000000800 */
[----:B---3--:R-:W-:-:S05]  /*0b70*/  IADD3 R7, P0, R24, R7, RZ ;  /* 0x0000000718077210 */ /* 0x008fca0007f1e0ff */
[----:B------:R-:W-:-:S04]  /*0b80*/  IMAD.X R13, RZ, RZ, R3, P0 ;  /* 0x000000ffff0d7224 */ /* 0x000fc800000e0603 */
[----:B------:R-:W-:-:S04]  /*0b90*/  IMAD.WIDE.U32 R2, R13, R20, RZ ;  /* 0x000000140d027225 */ /* 0x000fc800078e00ff */
[----:B------:R-:W-:-:S04]  /*0ba0*/  IMAD.WIDE.U32 R4, P0, R7, R21, R2 ;  /* 0x0000001507047225 */ /* 0x000fc80007800002 */
[----:B------:R-:W-:-:S04]  /*0bb0*/  IMAD.WIDE.U32 R2, R7, R20, RZ ;  /* 0x0000001407027225 */ /* 0x000fc800078e00ff */
[----:B------:R-:W-:Y:S01]  /*0bc0*/  IMAD.X R7, RZ, RZ, RZ, P0 ;  /* 0x000000ffff077224 */ /* 0x000fe200000e06ff */
[----:B------:R-:W-:Y:S01]  /*0bd0*/  IADD3 RZ, P0, R3, R4, RZ ;  /* 0x0000000403ff7210 */ /* 0x000fe20007f1e0ff */
[----:B------:R-:W-:-:S04]  /*0be0*/  IMAD.MOV.U32 R6, RZ, RZ, R5 ;  /* 0x000000ffff067224 */ /* 0x000fc800078e0005 */
[----:B------:R-:W-:-:S08]  /*0bf0*/  IMAD.WIDE.U32.X R2, R13, R21, R6, P0 ;  /* 0x000000150d027225 */ /* 0x000fd000000e0406 */
.L_x_6:
[----:B-1----:R-:W-:Y:S01]  /*0c00*/  SHF.R.U64 R2, R2, R15, R3 ;  /* 0x0000000f02027219 */ /* 0x002fe20000001203 */
[----:B--2---:R-:W-:Y:S01]  /*0c10*/  VIADD R3, R16, 0xffffffff ;  /* 0xffffffff10037836 */ /* 0x004fe20000000000 */
[----:B------:R-:W-:Y:S01]  /*0c20*/  LOP3.LUT R9, R22, R9, RZ, 0xc0, !PT ;  /* 0x0000000916097212 */ /* 0x000fe200078ec0ff */
[----:B------:R-:W-:Y:S02]  /*0c30*/  IMAD.MOV R10, RZ, RZ, -R10 ;  /* 0x000000ffff0a7224 */ /* 0x000fe400078e0a0a */
[----:B------:R-:W-:Y:S01]  /*0c40*/  IMAD.MOV R4, RZ, RZ, -R2 ;  /* 0x000000ffff047224 */ /* 0x000fe200078e0a02 */
[----:B------:R-:W-:Y:S01]  /*0c50*/  LOP3.LUT R14, R14, R3, RZ, 0xc0, !PT ;  /* 0x000000030e0e7212 */ /* 0x000fe200078ec0ff */
[----:B------:R-:W-:Y:S02]  /*0c60*/  @P4 IMAD R0, R12, R10, R11 ;  /* 0x0000000a0c004224 */ /* 0x000fe400078e020b */
[----:B------:R-:W-:Y:S02]  /*0c70*/  IMAD R9, R8, R2, R9 ;  /* 0x0000000208097224 */ /* 0x000fe400078e0209 */
[----:B0-----:R-:W-:-:S02]  /*0c80*/  IMAD R3, R4, R17, R24 ;  /* 0x0000001104037224 */ /* 0x001fc400078e0218 */
[----:B------:R-:W-:Y:S02]  /*0c90*/  IMAD R2, R9, R19, R0 ;  /* 0x0000001309027224 */ /* 0x000fe400078e0200 */
[----:B------:R-:W-:Y:S02]  /*0ca0*/  IMAD R3, R3, R16, R14 ;  /* 0x0000001003037224 */ /* 0x000fe400078e020e */
[----:B------:R-:W-:-:S03]  /*0cb0*/  IMAD.MOV.U32 R0, RZ, RZ, 0x1 ;  /* 0x00000001ff007424 */ /* 0x000fc600078e00ff */
[----:B------:R-:W-:Y:S02]  /*0cc0*/  SEL R4, R3, R2, !P4 ;  /* 0x0000000203047207 */ /* 0x000fe40006000000 */
[----:B------:R-:W-:-:S03]  /*0cd0*/  SEL R2, R2, R3, !P4 ;  /* 0x0000000302027207 */ /* 0x000fc60006000000 */
[----:B------:R0:W-:Y:S04]  /*0ce0*/  STL [R1+0x45c], R4 ;  /* 0x00045c0401007387 */ /* 0x0001e80000100800 */
[----:B------:R0:W-:Y:S02]  /*0cf0*/  STL [R1+0x460], R2 ;  /* 0x0004600201007387 */ /* 0x0001e40000100800 */
.L_x_4:
[----:B------:R-:W-:-:S08]  /*0d00*/  NOP ;  /* 0x0000000000007918 */ /* 0x000fd00000000000 */
[----:B------:R-:W1:Y:S02]  /*0d10*/  USETMAXREG.TRY_ALLOC.CTAPOOL UP0, 0xf0 ;  /* 0x000000f0000079c8 */ /* 0x000e640008000600 */
[----:B-1----:R-:W-:-:S13]  /*0d20*/  PLOP3.LUT P0, PT, PT, PT, UP0, 0x80, 0x0 ;  /* 0x000000000000781c */ /* 0x002fda0003f0f008 */
[----:B------:R-:W-:Y:S05]  /*0d30*/  @!P0 BRA `(.L_x_4) ;  /* 0xfffffffc00f08947 */ /* 0x000fea000383ffff */
[----:B------:R-:W-:Y:S01]  /*0d40*/  ULDC.64 UR4, c[0x0][0x598] ;  /* 0x0001660000047ab9 */ /* 0x000fe20000000a00 */
[----:B------:R-:W-:Y:S01]  /*0d50*/  ULDC.64 UR20, c[0x0][0x208] ;  /* 0x0000820000147ab9 */ /* 0x000fe20000000a00 */
[----:B------:R-:W-:-:S04]  /*0d60*/  ISETP.NE.U32.AND P0, PT, RZ, UR4, PT ;  /* 0x00000004ff007c0c */ /* 0x000fc8000bf05070 */
[----:B------:R-:W-:-:S13]  /*0d70*/  ISETP.NE.AND.EX P0, PT, RZ, UR5, PT, P0 ;  /* 0x00000005ff007c0c */ /* 0x000fda000bf05300 */
[----:B------:R-:W-:Y:S05]  /*0d80*/  @!P0 BRA `(.L_x_7) ;  /* 0x0000000000208947 */ /* 0x000fea0003800000 */
[----:B0-----:R-:W0:Y:S02]  /*0d90*/  LDC.64 R2, c[0x0][0x598] ;  /* 0x00016600ff027b82 */ /* 0x001e240000000a00 */
[----:B0-----:R-:W2:Y:S02]  /*0da0*/  LDG.E.64 R2, desc[UR20][R2.64] ;  /* 0x0000001402027981 */ /* 0x001ea4000c1e1b00 */
[----:B--2---:R-:W-:-:S04]  /*0db0*/  ISETP.NE.U32.AND P0, PT, R2, RZ, PT ;  /* 0x000000ff0200720c */ /* 0x004fc80003f05070 */
[----:B------:R-:W-:-:S13]  /*0dc0*/  ISETP.NE.AND.EX P0, PT, R3, RZ, PT, P0 ;  /* 0x000000ff0300720c */ /* 0x000fda0003f05300 */
[----:B------:R-:W-:Y:S05]  /*0dd0*/  @!P0 BRA `(.L_x_7) ;  /* 0x00000000000c8947 */ /* 0x000fea0003800000 */
[----:B------:R-:W2:Y:S02]  /*0de0*/  LD.E R2, desc[UR20][R2.64] ;  /* 0x0000001402027980 */ /* 0x000ea4000c101900 */
[----:B--2---:R-:W-:Y:S01]  /*0df0*/  R2UR UR15, R2 ;  /* 0x00000000020f72ca */ /* 0x004fe200000e0000 */
[----:B------:R-:W-:-:S14]  /*0e00*/  BRA `(.L_x_8) ;  /* 0x0000000000247947 */ /* 0x000fdc0003800000 */
.L_x_7:
[----:B------:R-:W-:Y:S02]  /*0e10*/  ULDC.64 UR4, c[0x0][0x588] ;  /* 0x0001620000047ab9 */ /* 0x000fe40000000a00 */
[----:B------:R-:W-:-:S04]  /*0e20*/  ISETP.NE.U32.AND P0, PT, RZ, UR4, PT ;  /* 0x00000004ff007c0c */ /* 0x000fc8000bf05070 */
[----:B------:R-:W-:-:S13]  /*0e30*/  ISETP.NE.AND.EX P0, PT, RZ, UR5, PT, P0 ;  /* 0x00000005ff007c0c */ /* 0x000fda000bf05300 */
[----:B------:R-:W-:Y:S05]  /*0e40*/  @!P0 BRA `(.L_x_9) ;  /* 0x0000000000108947 */ /* 0x000fea0003800000 */
[----:B0-----:R-:W0:Y:S02]  /*0e50*/  LDC.64 R2, c[0x0][0x588] ;  /* 0x00016200ff027b82 */ /* 0x001e240000000a00 */
[----:B0-----:R-:W2:Y:S02]  /*0e60*/  LDG.E R2, desc[UR20][R2.64] ;  /* 0x0000001402027981 */ /* 0x001ea4000c1e1900 */
[----:B--2---:R-:W-:Y:S01]  /*0e70*/  R2UR UR15, R2 ;  /* 0x00000000020f72ca */ /* 0x004fe200000e0000 */
[----:B------:R-:W-:-:S14]  /*0e80*/  BRA `(.L_x_8) ;  /* 0x0000000000047947 */ /* 0x000fdc0003800000 */
.L_x_9:
[----:B------:R-:W-:-:S05]  /*0e90*/  ULDC UR15, c[0x0][0x580] ;  /* 0x00016000000f7ab9 */ /* 0x000fca0000000800 */
.L_x_8:
[----:B------:R-:W-:Y:S02]  /*0ea0*/  ULDC.64 UR4, c[0x0][0x5a0] ;  /* 0x0001680000047ab9 */ /* 0x000fe40000000a00 */
        /* <DEDUP_REMOVED lines=11> */
.L_x_10:
        /* <DEDUP_REMOVED lines=8> */
.L_x_12:
[----:B------:R-:W-:-:S05]  /*0fe0*/  ULDC UR22, c[0x0][0x584] ;  /* 0x0001610000167ab9 */ /* 0x000fca0000000800 */
.L_x_11:
[----:B------:R-:W-:-:S13]  /*0ff0*/  LOP3.LUT P0, RZ, R0, 0xff, RZ, 0xc0, !PT ;  /* 0x000000ff00ff7812 */ /* 0x000fda000780c0ff */
[----:B------:R-:W-:Y:S05]  /*1000*/  @!P0 EXIT ;  /* 0x000000000000894d */ /* 0x000fea0003800000 */
[----:B------:R-:W-:Y:S01]  /*1010*/  ULDC UR4, c[0x0][0x28c] ;  /* 0x0000a30000047ab9 */ /* 0x000fe20000000800 */
[----:B------:R-:W-:Y:S02]  /*1020*/  ULOP3.LUT UR23, UR13, 0x1, URZ, 0xfc, !UPT ;  /* 0x000000010d177892 */ /* 0x000fe4000f8efc3f */
[----:B------:R-:W-:-:S04]  /*1030*/  UIADD3 UR4, UR4, 0x3f, URZ ;  /* 0x0000003f04047890 */ /* 0x000fc8000fffe03f */
[----:B------:R-:W-:-:S04]  /*1040*/  USHF.R.S32.HI UR5, URZ, 0x1f, UR4 ;  /* 0x0000001f3f057899 */ /* 0x000fc80008011404 */
[----:B------:R-:W-:-:S03]  /*1050*/  ULEA.HI UR5, UR5, UR4, URZ, 0x6 ;  /* 0x0000000405057291 */ /* 0x000fc6000f8f303f */
[----:B------:R-:W-:Y:S01]  /*1060*/  UMOV UR4, URZ ;  /* 0x0000003f00047c82 */ /* 0x000fe20008000000 */
[----:B------:R-:W-:-:S03]  /*1070*/  USHF.R.S32.HI UR9, URZ, 0x6, UR5 ;  /* 0x000000063f097899 */ /* 0x000fc60008011405 */
[----:B------:R-:W-:-:S09]  /*1080*/  UMOV UR5, URZ ;  /* 0x0000003f00057c82 */ /* 0x000fd20008000000 */
.L_x_549:
[----:B------:R-:W-:Y:S01]  /*1090*/  STL [R1+0x450], RZ ;  /* 0x000450ff01007387 */ /* 0x000fe20000100800 */
[----:B-1----:R-:W1:Y:S01]  /*10a0*/  S2UR UR17, SR_CgaCtaId ;  /* 0x00000000001179c3 */ /* 0x002e620000008800 */
[----:B------:R-:W-:Y:S01]  /*10b0*/  UMOV UR16, 0x400 ;  /* 0x0000040000107882 */ /* 0x000fe20000000000 */
[----:B------:R-:W-:Y:S01]  /*10c0*/  UMOV UR6, URZ ;  /* 0x0000003f00067c82 */ /* 0x000fe20008000000 */
[----:B------:R-:W-:Y:S01]  /*10d0*/  STL [R1+0x44c], RZ ;  /* 0x00044cff01007387 */ /* 0x000fe20000100800 */
[----:B------:R-:W-:Y:S01]  /*10e0*/  UMOV UR7, URZ ;  /* 0x0000003f00077c82 */ /* 0x000fe20008000000 */
[----:B------:R-:W-:Y:S01]  /*10f0*/  UMOV UR8, URZ ;  /* 0x0000003f00087c82 */ /* 0x000fe20008000000 */
[----:B------:R-:W-:Y:S01]  /*1100*/  CS2R R236, SRZ ;  /* 0x0000000000ec7805 */ /* 0x000fe2000001ff00 */
[----:B------:R-:W-:Y:S01]  /*1110*/  STL [R1+0x448], RZ ;  /* 0x000448ff01007387 */ /* 0x000fe20000100800 */
[----:B0-2---:R-:W0:Y:S01]  /*1120*/  LDC R2, c[0x0][0x28c] ;  /* 0x0000a300ff027b82 */ /* 0x005e220000000800 */
[----:B------:R-:W-:-:S02]  /*1130*/  CS2R R234, SRZ ;  /* 0x0000000000ea7805 */ /* 0x000fc4000001ff00 */
[----:B------:R-:W-:Y:S01]  /*1140*/  CS2R R232, SRZ ;  /* 0x0000000000e87805 */ /* 0x000fe2000001ff00 */
[----:B------:R-:W-:Y:S01]  /*1150*/  STL [R1+0x444], RZ ;  /* 0x000444ff01007387 */ /* 0x000fe20000100800 */
[----:B------:R-:W-:Y:S02]  /*1160*/  CS2R R230, SRZ ;  /* 0x0000000000e67805 */ /* 0x000fe4000001ff00 */
[----:B------:R-:W-:Y:S02]  /*1170*/  CS2R R228, SRZ ;  /* 0x0000000000e47805 */ /* 0x000fe4000001ff00 */
[----:B------:R-:W-:Y:S01]  /*1180*/  CS2R R226, SRZ ;  /* 0x0000000000e27805 */ /* 0x000fe2000001ff00 */
[----:B------:R-:W-:Y:S01]  /*1190*/  STL [R1+0x440], RZ ;  /* 0x000440ff01007387 */ /* 0x000fe20000100800 */
[----:B------:R-:W-:Y:S02]  /*11a0*/  CS2R R224, SRZ ;  /* 0x0000000000e07805 */ /* 0x000fe4000001ff00 */
        /* <DEDUP_REMOVED lines=15> */
[----:B0-----:R-:W-:Y:S02]  /*12a0*/  ISETP.GE.AND P0, PT, R2, 0x1, PT ;  /* 0x000000010200780c */ /* 0x001fe40003f06270 */
        /* <DEDUP_REMOVED lines=47> */
[----:B------:R-:W-:Y:S01]  /*15a0*/  IMAD.MOV.U32 R3, RZ, RZ, RZ ;  /* 0x000000ffff037224 */ /* 0x000fe200078e00ff */
[----:B------:R-:W-:Y:S02]  /*15b0*/  CS2R R24, SRZ ;  /* 0x0000000000187805 */ /* 0x000fe4000001ff00 */
[----:B------:R-:W-:Y:S01]  /*15c0*/  CS2R R26, SRZ ;  /* 0x00000000001a7805 */ /* 0x000fe2000001ff00 */
[----:B------:R-:W-:Y:S01]  /*15d0*/  STL [R1+0x3fc], RZ ;  /* 0x0003fcff01007387 */ /* 0x000fe20000100800 */
[----:B------:R-:W-:-:S02]  /*15e0*/  CS2R R28, SRZ ;  /* 0x00000000001c7805 */ /* 0x000fc4000001ff00 */
[----:B------:R-:W-:Y:S02]  /*15f0*/  CS2R R30, SRZ ;  /* 0x00000000001e7805 */ /* 0x000fe4000001ff00 */
[----:B------:R-:W-:Y:S01]  /*1600*/  CS2R R32, SRZ ;  /* 0x0000000000207805 */ /* 0x000fe2000001ff00 */
[----:B------:R-:W-:Y:S01]  /*1610*/  STL [R1+0x3f8], RZ ;  /* 0x0003f8ff01007387 */ /* 0x000fe20000100800 */
[----:B------:R-:W-:Y:S02]  /*1620*/  CS2R R34, SRZ ;  /* 0x0000000000227805 */ /* 0x000fe4000001ff00 */
        /* <DEDUP_REMOVED lines=76> */
[----:B------:R-:W-:Y:S01]  /*1af0*/  CS2R R150, SRZ ;  /* 0x0000000000967805 */ /* 0x000fe2000001ff00 */
[----:B------:R-:W-:Y:S04]  /*1b00*/  STL [R1+0x3a8], RZ ;  /* 0x0003a8ff01007387 */ /* 0x000fe80000100800 */
        /* <DEDUP_REMOVED lines=106> */
[----:B------:R-:W-:Y:S04]  /*21b0*/  STL [R1], RZ ;  /* 0x000000ff01007387 */ /* 0x000fe80000100800 */
        /* <DEDUP_REMOVED lines=39> */
[----:B------:R-:W-:Y:S01]  /*2430*/  STL [R1+0xa0], RZ ;  /* 0x0000a0ff01007387 */ /* 0x000fe20000100800 */
[----:B------:R-:W0:Y:S03]  /*2440*/  S2R R0, SR_TID.X ;  /* 0x0000000000007919 */ /* 0x000e260000002100 */
        /* <DEDUP_REMOVED lines=8> */
[----:B0-----:R-:W-:-:S03]  /*24d0*/  LOP3.LUT R0, R0, 0x80, RZ, 0xc0, !PT ;  /* 0x0000008000007812 */ /* 0x001fc600078ec0ff */
[----:B------:R-:W-:Y:S01]  /*24e0*/  STL [R1+0xc4], RZ ;  /* 0x0000c4ff01007387 */ /* 0x000fe20000100800 */
[----:B------:R-:W-:-:S03]  /*24f0*/  SHF.R.U32.HI R0, RZ, 0x7, R0 ;  /* 0x00000007ff007819 */ /* 0x000fc60000011600 */
        /* <DEDUP_REMOVED lines=33> */
[----:B------:R-:W0:Y:S04]  /*2710*/  SHFL.IDX PT, R0, R0, RZ, 0x1f ;  /* 0x00001fff00007589 */ /* 0x000e2800000e0000 */
[----:B------:R2:W-:Y:S04]  /*2720*/  STL [R1+0x14c], RZ ;  /* 0x00014cff01007387 */ /* 0x0005e80000100800 */
[----:B------:R2:W-:Y:S04]  /*2730*/  STL [R1+0x150], RZ ;  /* 0x000150ff01007387 */ /* 0x0005e80000100800 */
[----:B------:R2:W-:Y:S04]  /*2740*/  STL [R1+0x154], RZ ;  /* 0x000154ff01007387 */ /* 0x0005e80000100800 */
[----:B------:R2:W-:Y:S04]  /*2750*/  STL [R1+0x158], RZ ;  /* 0x000158ff01007387 */ /* 0x0005e80000100800 */
[----:B------:R2:W-:Y:S04]  /*2760*/  STL [R1+0x15c], RZ ;  /* 0x00015cff01007387 */ /* 0x0005e80000100800 */
[----:B------:R2:W-:Y:S01]  /*2770*/  STL [R1+0x160], RZ ;  /* 0x000160ff01007387 */ /* 0x0005e20000100800 */
[----:B0-----:R-:W-:Y:S01]  /*2780*/  R2UR UR12, R0 ;  /* 0x00000000000c72ca */ /* 0x001fe200000e0000 */
[----:B------:R-:W-:-:S02]  /*2790*/  IMAD.U32 R0, RZ, RZ, UR4 ;  /* 0x00000004ff007e24 */ /* 0x000fc4000f8e00ff */
[----:B------:R2:W-:Y:S04]  /*27a0*/  STL [R1+0x164], RZ ;  /* 0x000164ff01007387 */ /* 0x0005e80000100800 */
[----:B------:R2:W-:Y:S04]  /*27b0*/  STL [R1+0x168], RZ ;  /* 0x000168ff01007387 */ /* 0x0005e80000100800 */
[----:B------:R2:W-:Y:S02]  /*27c0*/  STL [R1+0x16c], RZ ;  /* 0x00016cff01007387 */ /* 0x0005e40000100800 */
[----:B------:R-:W-:-:S02]  /*27d0*/  ULEA.HI UR11, UR12, UR12, URZ, 0x1 ;  /* 0x0000000c0c0b7291 */ /* 0x000fc4000f8f083f */
[----:B------:R2:W-:Y:S02]  /*27e0*/  STL [R1+0x170], RZ ;  /* 0x000170ff01007387 */ /* 0x0005e40000100800 */
[----:B------:R-:W-:Y:S02]  /*27f0*/  ULOP3.LUT UR14, UR11, 0xffffe, URZ, 0xc0, !UPT ;  /* 0x000ffffe0b0e7892 */ /* 0x000fe4000f8ec03f */
[----:B------:R2:W-:Y:S01]  /*2800*/  STL [R1+0x174], RZ ;  /* 0x000174ff01007387 */ /* 0x0005e20000100800 */
[----:B-1----:R-:W-:Y:S02]  /*2810*/  ULEA UR11, UR17, UR16, 0x18 ;  /* 0x00000010110b7291 */ /* 0x002fe4000f8ec03f */
[----:B------:R-:W-:Y:S01]  /*2820*/  UIADD3 UR14, UR12, -UR14, URZ ;  /* 0x8000000e0c0e7290 */ /* 0x000fe2000fffe03f */
[----:B------:R2:W-:Y:S03]  /*2830*/  STL [R1+0x178], RZ ;  /* 0x000178ff01007387 */ /* 0x0005e60000100800 */
[----:B------:R-:W-:Y:S01]  /*2840*/  ULEA UR14, UR14, UR11, 0xc ;  /* 0x0000000b0e0e7291 */ /* 0x000fe2000f8e603f */
[----:B------:R2:W-:Y:S03]  /*2850*/  STL [R1+0x17c], RZ ;  /* 0x00017cff01007387 */ /* 0x0005e60000100800 */
[----:B------:R-:W-:Y:S01]  /*2860*/  UIADD3 UR14, UR14, 0x180, URZ ;  /* 0x000001800e0e7890 */ /* 0x000fe2000fffe03f */
[----:B------:R2:W-:Y:S03]  /*2870*/  STL [R1+0x180], RZ ;  /* 0x000180ff01007387 */ /* 0x0005e60000100800 */
[----:B------:R-:W-:Y:S01]  /*2880*/  USHF.R.U32.HI UR12, URZ, 0x4, UR14 ;  /* 0x000000043f0c7899 */ /* 0x000fe2000801160e */
[----:B------:R2:W-:Y:S02]  /*2890*/  STL [R1+0x184], RZ ;  /* 0x000184ff01007387 */ /* 0x0005e40000100800 */
[----:B------:R-:W-:Y:S01]  /*28a0*/  UMOV UR14, UR5 ;  /* 0x00000005000e7c82 */ /* 0x000fe20008000000 */
[----:B------:R-:W-:Y:S01]  /*28b0*/  ULOP3.LUT UR12, UR12, 0x3fff, URZ, 0xc0, !UPT ;  /* 0x00003fff0c0c7892 */ /* 0x000fe2000f8ec03f */
[----:B------:R2:W-:Y:S04]  /*28c0*/  STL [R1+0x188], RZ ;  /* 0x000188ff01007387 */ /* 0x0005e80000100800 */
        /* <DEDUP_REMOVED lines=28> */
[----:B------:R2:W-:Y:S01]  /*2a90*/  STL [R1+0x1fc], RZ ;  /* 0x0001fcff01007387 */ /* 0x0005e20000100800 */
[----:B------:R-:W-:Y:S05]  /*2aa0*/  @!P0 BRA `(.L_x_13) ;  /* 0x0000004000c08947 */ /* 0x000fea0003800000 */
[----:B------:R-:W-:-:S06]  /*2ab0*/  UISETP.NE.AND UP0, UPT, UR23, 0x3, UPT ;  /* 0x000000031700788c */ /* 0x000fcc000bf05270 */
[----:B------:R-:W-:-:S13]  /*2ac0*/  PLOP3.LUT P1, PT, PT, PT, UP0, 0x80, 0x0 ;  /* 0x000000000000781c */ /* 0x000fda0003f2f008 */
[----:B------:R-:W-:Y:S05]  /*2ad0*/  @!P1 BRA `(.L_x_14) ;  /* 0x0000000000049947 */ /* 0x000fea0003800000 */
[----:B------:R-:W-:Y:S01]  /*2ae0*/  BPT.TRAP 0x1 ;  /* 0x000000040000795c */ /* 0x000fe20000300000 */
.L_x_14:
[----:B------:R-:W-:Y:S01]  /*2af0*/  ULEA UR6, UR5, UR11, 0x3 ;  /* 0x0000000b05067291 */ /* 0x000fe2000f8e183f */
[----:B------:R-:W-:-:S05]  /*2b00*/  IMAD.U32 R0, RZ, RZ, UR4 ;  /* 0x00000004ff007e24 */ /* 0x000fca000f8e00ff */
[----:B------:R-:W-:-:S04]  /*2b10*/  SHF.L.U32 R0, R0, 0x1f, RZ ;  /* 0x0000001f00007819 */ /* 0x000fc800000006ff */
[----:B------:R0:W1:Y:S01]  /*2b20*/  SYNCS.PHASECHK.TRANS64.TRYWAIT P0, [UR6], R0 ;  /* 0x00000000ff0075a7 */ /* 0x0000620008000146 */
[----:B------:R-:W-:Y:S05]  /*2b30*/  @!P1 BRA `(.L_x_15) ;  /* 0x0000000000049947 */ /* 0x000fea0003800000 */
[----:B------:R-:W-:Y:S01]  /*2b40*/  BPT.TRAP 0x1 ;  /* 0x000000040000795c */ /* 0x000fe20000300000 */
.L_x_15:
[----:B-1----:R-:W-:Y:S05]  /*2b50*/  @P0 BRA `(.L_x_16) ;  /* 0x0000000000080947 */ /* 0x002fea0003800000 */
[----:B------:R-:W1:Y:S02]  /*2b60*/  SYNCS.PHASECHK.TRANS64.TRYWAIT P0, [UR6], R0 ;  /* 0x00000000ff0075a7 */ /* 0x000e640008000146 */
[----:B-1----:R-:W-:Y:S05]  /*2b70*/  @!P0 BRA `(.L_x_17) ;  /* 0x0000022400e08947 */ /* 0x002fea0003800000 */
.L_x_16:
[----:B------:R-:W-:Y:S01]  /*2b80*/  UIADD3 UR6, UR11, 0x1c180, URZ ;  /* 0x0001c1800b067890 */ /* 0x000fe2000fffe03f */
[----:B------:R-:W-:Y:S01]  /*2b90*/  WARPGROUP.ARRIVE ;  /* 0x00000000000079c5 */ /* 0x000fe20000000000 */
[----:B------:R-:W-:Y:S02]  /*2ba0*/  ULOP3.LUT UR7, UR12, 0x10000, URZ, 0xfc, !UPT ;  /* 0x000100000c077892 */ /* 0x000fe4000f8efc3f */
[----:B------:R-:W-:Y:S02]  /*2bb0*/  USHF.R.U32.HI UR6, URZ, 0x4, UR6 ;  /* 0x000000043f067899 */ /* 0x000fe40008011606 */
[----:B------:R-:W-:Y:S02]  /*2bc0*/  ULEA UR7, UR5, UR7, 0xa ;  /* 0x0000000705077291 */ /* 0x000fe4000f8e503f */
[----:B------:R-:W-:Y:S01]  /*2bd0*/  ULOP3.LUT UR6, UR6, 0x3fff, URZ, 0xc0, !UPT ;  /* 0x00003fff06067892 */ /* 0x000fe2000f8ec03f */
[----:B------:R-:W-:Y:S01]  /*2be0*/  UMOV UR17, 0x80000020 ;  /* 0x8000002000117882 */ /* 0x000fe20000000000 */
[----:B------:R-:W-:-:S02]  /*2bf0*/  UMOV UR19, 0x80000020 ;  /* 0x8000002000137882 */ /* 0x000fc40000000000 */
[----:B------:R-:W-:Y:S01]  /*2c00*/  ULOP3.LUT UR6, UR6, 0x10000, URZ, 0xfc, !UPT ;  /* 0x0001000006067892 */ /* 0x000fe2000f8efc3f */
[----:B------:R-:W-:-:S03]  /*2c10*/  UMOV UR16, UR7 ;  /* 0x0000000700107c82 */ /* 0x000fc60008000000 */
[----:B------:R-:W-:-:S03]  /*2c20*/  ULEA UR8, UR5, UR6, 0xa ;  /* 0x0000000605087291 */ /* 0x000fc6000f8e503f */
[----:B------:R-:W-:-:S04]  /*2c30*/  UMOV UR6, 0x2 ;  /* 0x0000000200067882 */ /* 0x000fc80000000000 */
[----:B------:R-:W-:Y:S02]  /*2c40*/  UMOV UR18, UR8 ;  /* 0x0000000800127c82 */ /* 0x000fe40008000000 */
[----:B------:R-:W-:Y:S01]  /*2c50*/  QGMMA.64x256x32.F32.E5M2.E5M2 R24, gdesc[UR16], RZ, !UPT, gsb0 ;  /* 0x03e00000101879f3 */ /* 0x000fe2000c0038ff */
[----:B------:R-:W-:Y:S01]  /*2c60*/  UIADD3 UR16, UR7, 0x200, URZ ;  /* 0x0000020007107890 */ /* 0x000fe2000fffe03f */
[----:B------:R-:W-:Y:S01]  /*2c70*/  UMOV UR17, 0x80000020 ;  /* 0x8000002000117882 */ /* 0x000fe20000000000 */
[----:B------:R-:W-:Y:S02]  /*2c80*/  WARPGROUP.DEPBAR.LE gsb0, 0x0 ;  /* 0x00008000000079c5 */ /* 0x000fe40000010000 */
[----:B------:R-:W-:Y:S04]  /*2c90*/  STL.64 [R1], R24 ;  /* 0x0000001801007387 */ /* 0x000fe80000100a00 */
[----:B------:R-:W-:Y:S04]  /*2ca0*/  STL.64 [R1+0x8], R26 ;  /* 0x0000081a01007387 */ /* 0x000fe80000100a00 */
        /* <DEDUP_REMOVED lines=61> */
[----:B------:R3:W-:Y:S02]  /*3080*/  STL.64 [R1+0x1f8], R150 ;  /* 0x0001f89601007387 */ /* 0x0007e40000100a00 */
[----:B---3--:R-:W-:-:S06]  /*3090*/  WARPGROUP.ARRIVE ;  /* 0x00000000000079c5 */ /* 0x008fcc0000000000 */
[----:B------:R-:W-:Y:S03]  /*30a0*/  QGMMA.64x256x32.F32.E5M2.E5M2 R24, gdesc[UR16], RZ, !UPT, gsb0 ;  /* 0x03e00000101879f3 */ /* 0x000fe6000c0038ff */
[----:B------:R-:W-:Y:S02]  /*30b0*/  WARPGROUP.DEPBAR.LE gsb0, 0x0 ;  /* 0x00008000000079c5 */ /* 0x000fe40000010000 */
        /* <DEDUP_REMOVED lines=21> */
[----:B------:R3:W-:Y:S04]  /*3210*/  STL.64 [R1+0x470], R108 ;  /* 0x0004706c01007387 */ /* 0x0007e80000100a00 */
        /* <DEDUP_REMOVED lines=70> */
[----:B---3--:R-:W3:Y:S04]  /*3680*/  LDL.LU.64 R108, [R1] ;  /* 0x00000000016c7983 */ /* 0x008ee80000300a00 */
[----:B------:R-:W3:Y:S04]  /*3690*/  LDL.LU.64 R110, [R1+0x8] ;  /* 0x00000800016e7983 */ /* 0x000ee80000300a00 */
        /* <DEDUP_REMOVED lines=61> */
[----:B------:R-:W3:Y:S01]  /*3a70*/  LDL.LU.64 R234, [R1+0x1f8] ;  /* 0x0001f80001ea7983 */ /* 0x000ee20000300a00 */
[----:B------:R-:W-:-:S02]  /*3a80*/  UIADD3 UR16, UR7, 0x2, URZ ;  /* 0x0000000207107890 */ /* 0x000fc4000fffe03f */
[----:B------:R-:W-:Y:S01]  /*3a90*/  UIADD3 UR18, UR8, 0x2, URZ ;  /* 0x0000000208127890 */ /* 0x000fe2000fffe03f */
[----:B------:R-:W-:Y:S01]  /*3aa0*/  STL [R1+0x338], RZ ;  /* 0x000338ff01007387 */ /* 0x000fe20000100800 */
[----:B------:R-:W-:Y:S01]  /*3ab0*/  UMOV UR17, 0x80000020 ;  /* 0x8000002000117882 */ /* 0x000fe20000000000 */
[----:B------:R-:W-:Y:S02]  /*3ac0*/  UMOV UR19, 0x80000020 ;  /* 0x8000002000137882 */ /* 0x000fe40000000000 */
        /* <DEDUP_REMOVED lines=25> */
[----:B---3--:R-:W-:-:S06]  /*3c60*/  WARPGROUP.ARRIVE ;  /* 0x00000000000079c5 */ /* 0x008fcc0000000000 */
[----:B------:R-:W-:Y:S03]  /*3c70*/  QGMMA.64x256x32.F32.E5M2.E5M2 R108, gdesc[UR16], R108, gsb0 ;  /* 0x03e00000106c79f3 */ /* 0x000fe6000800386c */
[----:B------:R-:W-:Y:S02]  /*3c80*/  WARPGROUP.DEPBAR.LE gsb0, 0x0 ;  /* 0x00008000000079c5 */ /* 0x000fe40000010000 */
[----:B------:R-:W-:Y:S01]  /*3c90*/  STL.64 [R1], R108 ;  /* 0x0000006c01007387 */ /* 0x000fe20000100a00 */
[----:B------:R-:W-:Y:S01]  /*3ca0*/  UIADD3 UR16, UR7, 0x202, URZ ;  /* 0x0000020207107890 */ /* 0x000fe2000fffe03f */
[----:B------:R-:W-:Y:S02]  /*3cb0*/  IMAD.MOV.U32 R2, RZ, RZ, R234 ;  /* 0x000000ffff027224 */ /* 0x000fe400078e00ea */
[----:B------:R-:W-:Y:S01]  /*3cc0*/  STL.64 [R1+0x8], R110 ;  /* 0x0000086e01007387 */ /* 0x000fe20000100a00 */
[----:B------:R-:W-:Y:S01]  /*3cd0*/  UMOV UR17, 0x80000020 ;  /* 0x8000002000117882 */ /* 0x000fe20000000000 */
[----:B------:R-:W-:Y:S01]  /*3ce0*/  ULDC UR7, c[0x0][0x50c] ;  /* 0x0001430000077ab9 */ /* 0x000fe20000000800 */
[----:B01----:R-:W-:Y:S01]  /*3cf0*/  IMAD.MOV.U32 R0, RZ, RZ, R235 ;  /* 0x000000ffff007224 */ /* 0x003fe200078e00eb */
        /* <DEDUP_REMOVED lines=62> */
[----:B0-----:R-:W3:Y:S04]  /*40e0*/  LDL.LU.64 R150, [R1+0x518] ;  /* 0x0005180001967983 */ /* 0x001ee80000300a00 */
        /* <DEDUP_REMOVED lines=21> */
[----:B------:R-:W-:Y:S01]  /*4240*/  UISETP.NE.AND UP0, UPT, UR7, 0x2, UPT ;  /* 0x000000020700788c */ /* 0x000fe2000bf05270 */
[----:B------:R-:W-:-:S02]  /*4250*/  CS2R R236, SRZ ;  /* 0x0000000000ec7805 */ /* 0x000fc4000001ff00 */
[----:B-1----:R-:W-:Y:S01]  /*4260*/  CS2R R234, SRZ ;  /* 0x0000000000ea7805 */ /* 0x002fe2000001ff00 */
[----:B------:R0:W-:Y:S01]  /*4270*/  STL [R1+0x2d0], RZ ;  /* 0x0002d0ff01007387 */ /* 0x0001e20000100800 */
[----:B------:R-:W-:Y:S01]  /*4280*/  USEL UR7, URZ, 0x1, UP0 ;  /* 0x000000013f077887 */ /* 0x000fe20008000000 */
[----:B------:R-:W-:Y:S02]  /*4290*/  CS2R R232, SRZ ;  /* 0x0000000000e87805 */ /* 0x000fe4000001ff00 */
[----:B------:R-:W-:Y:S01]  /*42a0*/  CS2R R230, SRZ ;  /* 0x0000000000e67805 */ /* 0x000fe2000001ff00 */
[----:B------:R0:W-:Y:S01]  /*42b0*/  STL [R1+0x2cc], RZ ;  /* 0x0002ccff01007387 */ /* 0x0001e20000100800 */
[----:B------:R-:W-:Y:S02]  /*42c0*/  CS2R R228, SRZ ;  /* 0x0000000000e47805 */ /* 0x000fe4000001ff00 */
[----:B------:R-:W-:Y:S02]  /*42d0*/  CS2R R226, SRZ ;  /* 0x0000000000e27805 */ /* 0x000fe4000001ff00 */
[----:B------:R-:W-:Y:S01]  /*42e0*/  ISETP.NE.AND P0, PT, RZ, UR7, PT ;  /* 0x00000007ff007c0c */ /* 0x000fe2000bf05270 */
[----:B------:R0:W-:Y:S01]  /*42f0*/  STL [R1+0x2c8], RZ ;  /* 0x0002c8ff01007387 */ /* 0x0001e20000100800 */
[----:B------:R-:W-:-:S02]  /*4300*/  CS2R R224, SRZ ;  /* 0x0000000000e07805 */ /* 0x000fc4000001ff00 */
[----:B------:R-:W-:Y:S02]  /*4310*/  CS2R R222, SRZ ;  /* 0x0000000000de7805 */ /* 0x000fe4000001ff00 */
[----:B------:R-:W-:Y:S01]  /*4320*/  CS2R R220, SRZ ;  /* 0x0000000000dc7805 */ /* 0x000fe2000001ff00 */
[----:B------:R0:W-:Y:S01]  /*4330*/  STL [R1+0x2c4], RZ ;  /* 0x0002c4ff01007387 */ /* 0x0001e20000100800 */
[----:B------:R-:W-:Y:S02]  /*4340*/  CS2R R218, SRZ ;  /* 0x0000000000da7805 */ /* 0x000fe4000001ff00 */
[----:B------:R-:W-:Y:S02]  /*4350*/  CS2R R216, SRZ ;  /* 0x0000000000d87805 */ /* 0x000fe4000001ff00 */
[----:B------:R-:W-:Y:S01]  /*4360*/  CS2R R214, SRZ ;  /* 0x0000000000d67805 */ /* 0x000fe2000001ff00 */
        /* <DEDUP_REMOVED lines=54> */
[----:B------:R-:W-:Y:S01]  /*46d0*/  CS2R R4, SRZ ;  /* 0x0000000000047805 */ /* 0x000fe2000001ff00 */
[----:B------:R-:W-:Y:S01]  /*46e0*/  IMAD.MOV.U32 R3, RZ, RZ, RZ ;  /* 0x000000ffff037224 */ /* 0x000fe200078e00ff */
        /* <DEDUP_REMOVED lines=35> */
[----:B---3--:R-:W-:-:S06]  /*4920*/  WARPGROUP.ARRIVE ;  /* 0x00000000000079c5 */ /* 0x008fcc0000000000 */
[----:B------:R-:W-:Y:S03]  /*4930*/  QGMMA.64x256x32.F32.E5M2.E5M2 R24, gdesc[UR16], R24, gsb0 ;  /* 0x03e00000101879f3 */ /* 0x000fe60008003818 */
[----:B------:R-:W-:Y:S02]  /*4940*/  WARPGROUP.DEPBAR.LE gsb0, 0x0 ;  /* 0x00008000000079c5 */ /* 0x000fe40000010000 */
[----:B0-----:R-:W-:Y:S05]  /*4950*/  @!P0 BRA `(.L_x_18) ;  /* 0x0000002000f88947 */ /* 0x001fea0003800000 */
[----:B------:R-:W3:Y:S04]  /*4960*/  LDL R3, [R1] ;  /* 0x0000000001037983 */ /* 0x000ee80000100800 */
[----:B------:R-:W4:Y:S04]  /*4970*/  LDL R4, [R1+0x4] ;  /* 0x0000040001047983 */ /* 0x000f280000100800 */
[----:B------:R-:W5:Y:S04]  /*4980*/  LDL R5, [R1+0x8] ;  /* 0x0000080001057983 */ /* 0x000f680000100800 */
[----:B------:R-:W2:Y:S04]  /*4990*/  LDL R6, [R1+0xc] ;  /* 0x00000c0001067983 */ /* 0x000ea80000100800 */
        /* <DEDUP_REMOVED lines=101> */
[----:B------:R0:W-:Y:S04]  /*4ff0*/  STL [R1+0x4bc], R131 ;  /* 0x0004bc8301007387 */ /* 0x0001e80000100800 */
[----:B0-----:R-:W2:Y:S04]  /*5000*/  LDL R131, [R1+0x1a4] ;  /* 0x0001a40001837983 */ /* 0x001ea80000100800 */
        /* <DEDUP_REMOVED lines=39> */
[----:B0-----:R-:W2:Y:S01]  /*5280*/  LDL R151, [R1+0x1f4] ;  /* 0x0001f40001977983 */ /* 0x001ea20000100800 */
[----:B------:R-:W-:-:S01]  /*5290*/  FADD R2, RZ, R2 ;  /* 0x00000002ff027221 */ /* 0x000fc20000000000 */
[----:B------:R-:W-:Y:S01]  /*52a0*/  FADD R0, RZ, R0 ;  /* 0x00000000ff007221 */ /* 0x000fe20000000000 */
[----:B---3--:R-:W-:-:S01]  /*52b0*/  FADD R3, RZ, R3 ;  /* 0x00000003ff037221 */ /* 0x008fc20000000000 */
[----:B----4-:R-:W-:Y:S01]  /*52c0*/  FADD R4, RZ, R4 ;  /* 0x00000004ff047221 */ /* 0x010fe20000000000 */
[----:B-----5:R-:W-:-:S01]  /*52d0*/  FADD R5, RZ, R5 ;  /* 0x00000005ff057221 */ /* 0x020fc20000000000 */
[----:B--2---:R-:W-:Y:S01]  /*52e0*/  FADD R6, RZ, R6 ;  /* 0x00000006ff067221 */ /* 0x004fe20000000000 */
[----:B------:R-:W-:-:S01]  /*52f0*/  FADD R7, RZ, R7 ;  /* 0x00000007ff077221 */ /* 0x000fc20000000000 */
[----:B------:R-:W-:Y:S01]  /*5300*/  FADD R8, RZ, R8 ;  /* 0x00000008ff087221 */ /* 0x000fe20000000000 */
        /* <DEDUP_REMOVED lines=13> */
[----:B------:R-:W2:Y:S01]  /*53e0*/  LDL.LU R131, [R1+0x4bc] ;  /* 0x0004bc0001837983 */ /* 0x000ea20000300800 */
        /* <DEDUP_REMOVED lines=13> */
[----:B------:R-:W3:Y:S01]  /*54c0*/  LDL.LU R132, [R1+0x4b8] ;  /* 0x0004b80001847983 */ /* 0x000ee20000300800 */
        /* <DEDUP_REMOVED lines=16> */
[----:B------:R0:W-:Y:S01]  /*55d0*/  STL [R1+0x200], R133 ;  /* 0x0002008501007387 */ /* 0x0001e20000100800 */
        /* <DEDUP_REMOVED lines=9> */
[----:B0-----:R-:W4:Y:S01]  /*5670*/  LDL.LU R133, [R1+0x4b4] ;  /* 0x0004b40001857983 */ /* 0x001f220000300800 */
[----:B------:R-:W-:-:S01]  /*5680*/  FADD R184, RZ, R184 ;  /* 0x000000b8ffb87221 */ /* 0x000fc20000000000 */
[----:B------:R-:W-:Y:S01]  /*5690*/  FADD R185, RZ, R185 ;  /* 0x000000b9ffb97221 */ /* 0x000fe20000000000 */
[----:B------:R-:W-:-:S01]  /*56a0*/  FADD R186, RZ, R186 ;  /* 0x000000baffba7221 */ /* 0x000fc20000000000 */
        /* <DEDUP_REMOVED lines=10> */
[----:B0-----:R-:W5:Y:S01]  /*5750*/  LDL.LU R134, [R1+0x4b0] ;  /* 0x0004b00001867983 */ /* 0x001f620000300800 */
        /* <DEDUP_REMOVED lines=52> */
[----:B0-----:R-:W5:Y:S04]  /*5aa0*/  LDL.LU R138, [R1+0x4a0] ;  /* 0x0004a000018a7983 */ /* 0x001f680000300800 */
[----:B------:R0:W-:Y:S01]  /*5ab0*/  STL [R1+0x218], R139 ;  /* 0x0002188b01007387 */ /* 0x0001e20000100800 */
[----:B------:R-:W-:-:S03]  /*5ac0*/  FADD R140, RZ, R140 ;  /* 0x0000008cff8c7221 */ /* 0x000fc60000000000 */
        /* <DEDUP_REMOVED lines=34> */
[----:B------:R0:W-:Y:S04]  /*5cf0*/  STL [R1+0x248], R151 ;  /* 0x0002489701007387 */ /* 0x0001e80000100800 */
[----:B0-----:R-:W5:Y:S04]  /*5d00*/  LDL.LU R151, [R1+0x46c] ;  /* 0x00046c0001977983 */ /* 0x001f680000300800 */
[----:B------:R0:W-:Y:S04]  /*5d10*/  STL [R1+0x24c], R2 ;  /* 0x00024c0201007387 */ /* 0x0001e80000100800 */
[----:B------:R1:W-:Y:S01]  /*5d20*/  STL [R1+0x250], R0 ;  /* 0x0002500001007387 */ /* 0x0003e20000100800 */
[----:B0-----:R-:W-:-:S01]  /*5d30*/  FADD R2, RZ, R24 ;  /* 0x00000018ff027221 */ /* 0x001fc20000000000 */
[----:B-1----:R-:W-:-:S04]  /*5d40*/  FADD R0, RZ, R25 ;  /* 0x00000019ff007221 */ /* 0x002fc80000000000 */
        /* <DEDUP_REMOVED lines=211> */
[----:B--2---:R-:W-:-:S04]  /*6a80*/  FADD R0, RZ, R131 ;  /* 0x00000083ff007221 */ /* 0x004fc80000000000 */
[----:B------:R3:W-:Y:S04]  /*6a90*/  STL [R1+0x3fc], R2 ;  /* 0x0003fc0201007387 */ /* 0x0007e80000100800 */
[----:B------:R4:W-:Y:S01]  /*6aa0*/  STL [R1+0x400], R0 ;  /* 0x0004000001007387 */ /* 0x0009e20000100800 */
[----:B---3--:R-:W-:-:S01]  /*6ab0*/  FADD R2, RZ, R132 ;  /* 0x00000084ff027221 */ /* 0x008fc20000000000 */
[----:B----4-:R-:W-:-:S04]  /*6ac0*/  FADD R0, RZ, R133 ;  /* 0x00000085ff007221 */ /* 0x010fc80000000000 */
[----:B------:R5:W-:Y:S04]  /*6ad0*/  STL [R1+0x404], R2 ;  /* 0x0004040201007387 */ /* 0x000be80000100800 */
[----:B------:R0:W-:Y:S01]  /*6ae0*/  STL [R1+0x408], R0 ;  /* 0x0004080001007387 */ /* 0x0001e20000100800 */
[----:B-----5:R-:W-:-:S01]  /*6af0*/  FADD R2, RZ, R134 ;  /* 0x00000086ff027221 */ /* 0x020fc20000000000 */
[----:B0-----:R-:W-:-:S04]  /*6b00*/  FADD R0, RZ, R135 ;  /* 0x00000087ff007221 */ /* 0x001fc80000000000 */
        /* <DEDUP_REMOVED lines=34> */
[----:B------:R-:W-:-:S05]  /*6d30*/  UMOV UR6, URZ ;  /* 0x0000003f00067c82 */ /* 0x000fca0008000000 */
.L_x_18:
[----:B------:R-:W-:-:S04]  /*6d40*/  UIADD3 UR14, UR5, 0x1, URZ ;  /* 0x00000001050e7890 */ /* 0x000fc8000fffe03f */
[----:B------:R-:W-:-:S04]  /*6d50*/  UISETP.NE.AND UP0, UPT, UR14, 0x7, UPT ;  /* 0x000000070e00788c */ /* 0x000fc8000bf05270 */
[----:B------:R-:W-:Y:S02]  /*6d60*/  USEL UR8, URZ, 0x1, UP0 ;  /* 0x000000013f087887 */ /* 0x000fe40008000000 */
[----:B------:R-:W-:Y:S02]  /*6d70*/  USEL UR14, UR14, URZ, UP0 ;  /* 0x0000003f0e0e7287 */ /* 0x000fe40008000000 */
[----:B------:R-:W-:-:S06]  /*6d80*/  ULOP3.LUT UR8, UR4, UR8, URZ, 0x3c, !UPT ;  /* 0x0000000804087292 */ /* 0x000fcc000f8e3c3f */
[----:B0-----:R-:W-:Y:S01]  /*6d90*/  IMAD.U32 R0, RZ, RZ, UR8 ;  /* 0x00000008ff007e24 */ /* 0x001fe2000f8e00ff */
[----:B------:R-:W-:-:S06]  /*6da0*/  UMOV UR8, 0x1 ;  /* 0x0000000100087882 */ /* 0x000fcc0000000000 */
.L_x_13:
[----:B------:R-:W-:-:S04]  /*6db0*/  UISETP.LT.AND UP0, UPT, UR9, 0x1, UPT ;  /* 0x000000010900788c */ /* 0x000fc8000bf01270 */
[----:B------:R-:W-:-:S04]  /*6dc0*/  USEL UR16, UR9, 0x1, UP0 ;  /* 0x0000000109107887 */ /* 0x000fc80008000000 */
[----:B------:R-:W-:-:S04]  /*6dd0*/  UIADD3 UR16, UR9, -UR16, URZ ;  /* 0x8000001009107290 */ /* 0x000fc8000fffe03f */
[----:B------:R-:W-:-:S06]  /*6de0*/  UISETP.GE.AND UP0, UPT, UR16, 0x1, UPT ;  /* 0x000000011000788c */ /* 0x000fcc000bf06270 */
[----:B------:R-:W-:-:S13]  /*6df0*/  PLOP3.LUT P0, PT, PT, PT, UP0, 0x80, 0x0 ;  /* 0x000000000000781c */ /* 0x000fda0003f0f008 */
[----:B------:R-:W-:Y:S05]  /*6e00*/  @!P0 BRA `(.L_x_19) ;  /* 0x0000006000508947 */ /* 0x000fea0003800000 */
[----:B------:R-:W-:Y:S01]  /*6e10*/  UMOV UR24, UR16 ;  /* 0x0000001000187c82 */ /* 0x000fe20008000000 */
[----:B------:R-:W-:Y:S01]  /*6e20*/  UMOV UR25, UR5 ;  /* 0x0000000500197c82 */ /* 0x000fe20008000000 */
[----:B------:R-:W-:-:S05]  /*6e30*/  ULDC UR26, c[0x0][0x50c] ;  /* 0x00014300001a7ab9 */ /* 0x000fca0000000800 */
.L_x_27:
[----:B------:R-:W-:-:S06]  /*6e40*/  UISETP.NE.AND UP0, UPT, UR23, 0x3, UPT ;  /* 0x000000031700788c */ /* 0x000fcc000bf05270 */
[----:B------:R-:W-:-:S13]  /*6e50*/  PLOP3.LUT P1, PT, PT, PT, UP0, 0x80, 0x0 ;  /* 0x000000000000781c */ /* 0x000fda0003f2f008 */
[----:B0-----:R-:W-:Y:S05]  /*6e60*/  @!P1 BRA `(.L_x_20) ;  /* 0x0000000000049947 */ /* 0x001fea0003800000 */
[----:B------:R-:W-:Y:S01]  /*6e70*/  BPT.TRAP 0x1 ;  /* 0x000000040000795c */ /* 0x000fe20000300000 */
.L_x_20:
[----:B------:R-:W0:Y:S01]  /*6e80*/  S2UR UR16, SR_CgaCtaId ;  /* 0x00000000001079c3 */ /* 0x000e220000008800 */
[----:B------:R-:W-:Y:S01]  /*6e90*/  UMOV UR11, 0x400 ;  /* 0x00000400000b7882 */ /* 0x000fe20000000000 */
[----:B------:R-:W-:Y:S01]  /*6ea0*/  SHF.L.U32 R2, R0, 0x1f, RZ ;  /* 0x0000001f00027819 */ /* 0x000fe200000006ff */
[----:B0-----:R-:W-:-:S04]  /*6eb0*/  ULEA UR11, UR16, UR11, 0x18 ;  /* 0x0000000b100b7291 */ /* 0x001fc8000f8ec03f */
[----:B------:R-:W-:-:S09]  /*6ec0*/  ULEA UR16, UR14, UR11, 0x3 ;  /* 0x0000000b0e107291 */ /* 0x000fd2000f8e183f */
[----:B------:R0:W1:Y:S01]  /*6ed0*/  SYNCS.PHASECHK.TRANS64.TRYWAIT P0, [UR16], R2 ;  /* 0x00000002ff0075a7 */ /* 0x0000620008000150 */
[----:B------:R-:W-:Y:S05]  /*6ee0*/  @!P1 BRA `(.L_x_21) ;  /* 0x0000000000049947 */ /* 0x000fea0003800000 */
[----:B------:R-:W-:Y:S01]  /*6ef0*/  BPT.TRAP 0x1 ;  /* 0x000000040000795c */ /* 0x000fe20000300000 */
.L_x_21:
[----:B-1----:R-:W-:Y:S05]  /*6f00*/  @P0 BRA `(.L_x_22) ;  /* 0x0000000000080947 */ /* 0x002fea0003800000 */
[----:B------:R-:W1:Y:S02]  /*6f10*/  SYNCS.PHASECHK.TRANS64.TRYWAIT P0, [UR16], R2 ;  /* 0x00000002ff0075a7 */ /* 0x000e640008000150 */
[----:B-1----:R-:W-:Y:S05]  /*6f20*/  @!P0 BRA `(.L_x_23) ;  /* 0x000001e4000c8947 */ /* 0x002fea0003800000 */
.L_x_22:
        /* <DEDUP_REMOVED lines=64> */
[----:B-1----:R-:W3:Y:S04]  /*7330*/  LDL.LU.64 R108, [R1] ;  /* 0x00000000016c7983 */ /* 0x002ee80000300a00 */
        /* <DEDUP_REMOVED lines=64> */
[----:B------:R-:W-:Y:S02]  /*7740*/  UISETP.NE.AND UP0, UPT, UR7, URZ, UPT ;  /* 0x0000003f0700728c */ /* 0x000fe4000bf05270 */
[----:B------:R-:W-:Y:S02]  /*7750*/  USHF.R.U32.HI UR16, URZ, 0x4, UR16 ;  /* 0x000000043f107899 */ /* 0x000fe40008011610 */
[----:B------:R-:W-:Y:S02]  /*7760*/  USEL UR8, UR8, URZ, !UP0 ;  /* 0x0000003f08087287 */ /* 0x000fe4000c000000 */
[----:B------:R-:W-:Y:S02]  /*7770*/  ULOP3.LUT UR16, UR16, 0x3fff, URZ, 0xc0, !UPT ;  /* 0x00003fff10107892 */ /* 0x000fe4000f8ec03f */
[----:B------:R-:W-:Y:S02]  /*7780*/  UISETP.NE.U32.AND UP0, UPT, UR8, URZ, UPT ;  /* 0x0000003f0800728c */ /* 0x000fe4000bf05070 */
[----:B------:R-:W-:-:S02]  /*7790*/  ULOP3.LUT UR7, UR12, 0x10000, URZ, 0xfc, !UPT ;  /* 0x000100000c077892 */ /* 0x000fc4000f8efc3f */
[----:B------:R-:W-:Y:S02]  /*77a0*/  ULOP3.LUT UR8, UR16, 0x10000, URZ, 0xfc, !UPT ;  /* 0x0001000010087892 */ /* 0x000fe4000f8efc3f */
[----:B------:R-:W-:Y:S02]  /*77b0*/  ULEA UR7, UR14, UR7, 0xa ;  /* 0x000000070e077291 */ /* 0x000fe4000f8e503f */
[----:B------:R-:W-:Y:S01]  /*77c0*/  ULEA UR8, UR14, UR8, 0xa ;  /* 0x000000080e087291 */ /* 0x000fe2000f8e503f */
[----:B------:R-:W-:Y:S01]  /*77d0*/  UMOV UR17, 0x80000020 ;  /* 0x8000002000117882 */ /* 0x000fe20000000000 */
[----:B------:R-:W-:-:S03]  /*77e0*/  UMOV UR19, 0x80000020 ;  /* 0x8000002000137882 */ /* 0x000fc60000000000 */
[----:B------:R-:W-:Y:S02]  /*77f0*/  UMOV UR16, UR7 ;  /* 0x0000000700107c82 */ /* 0x000fe40008000000 */
[----:B------:R-:W-:Y:S01]  /*7800*/  UMOV UR18, UR8 ;  /* 0x0000000800127c82 */ /* 0x000fe20008000000 */
[----:B---3--:R-:W-:-:S06]  /*7810*/  WARPGROUP.ARRIVE ;  /* 0x00000000000079c5 */ /* 0x008fcc0000000000 */
[----:B------:R-:W-:Y:S03]  /*7820*/  QGMMA.64x256x32.F32.E5M2.E5M2 R108, gdesc[UR16], R108, UP0, gsb0 ;  /* 0x03e00000106c79f3 */ /* 0x000fe6000b80386c */
        /* <DEDUP_REMOVED lines=65> */
[----:B-1----:R-:W3:Y:S04]  /*7c40*/  LDL.LU.64 R234, [R1+0x868] ;  /* 0x0008680001ea7983 */ /* 0x002ee80000300a00 */
[----:B------:R-:W4:Y:S04]  /*7c50*/  LDL.LU.64 R232, [R1+0x860] ;  /* 0x0008600001e87983 */ /* 0x000f280000300a00 */
[----:B------:R-:W2:Y:S04]  /*7c60*/  LDL.LU.64 R230, [R1+0x858] ;  /* 0x0008580001e67983 */ /* 0x000ea80000300a00 */
        /* <DEDUP_REMOVED lines=60> */
[----:B------:R-:W2:Y:S01]  /*8030*/  LDL.LU.64 R108, [R1+0x670] ;  /* 0x00067000016c7983 */ /* 0x000ea20000300a00 */
[----:B------:R-:W-:Y:S01]  /*8040*/  UIADD3 UR16, UR7, 0x200, URZ ;  /* 0x0000020007107890 */ /* 0x000fe2000fffe03f */
[----:B------:R-:W-:-:S02]  /*8050*/  UMOV UR17, 0x80000020 ;  /* 0x8000002000117882 */ /* 0x000fc40000000000 */
[----:B---3--:R-:W-:Y:S04]  /*8060*/  STL.64 [R1+0x668], R234 ;  /* 0x000668ea01007387 */ /* 0x008fe80000100a00 */
[----:B----4-:R-:W-:Y:S04]  /*8070*/  STL.64 [R1+0x660], R232 ;  /* 0x000660e801007387 */ /* 0x010fe80000100a00 */
[----:B--2---:R-:W-:Y:S04]  /*8080*/  STL.64 [R1+0x658], R230 ;  /* 0x000658e601007387 */ /* 0x004fe80000100a00 */
        /* <DEDUP_REMOVED lines=38> */
[----:B------:R-:W-:Y:S01]  /*82f0*/  STL.64 [R1+0x520], R152 ;  /* 0x0005209801007387 */ /* 0x000fe20000100a00 */
[----:B------:R-:W-:-:S06]  /*8300*/  WARPGROUP.ARRIVE ;  /* 0x00000000000079c5 */ /* 0x000fcc0000000000 */
[----:B------:R-:W-:Y:S03]  /*8310*/  QGMMA.64x256x32.F32.E5M2.E5M2 R24, gdesc[UR16], R24, UP0, gsb0 ;  /* 0x03e00000101879f3 */ /* 0x000fe6000b803818 */
        /* <DEDUP_REMOVED lines=23> */
[----:B-1----:R-:W2:Y:S04]  /*8490*/  LDL.LU.64 R108, [R1] ;  /* 0x00000000016c7983 */ /* 0x002ea80000300a00 */
        /* <DEDUP_REMOVED lines=63> */
[----:B------:R-:W-:-:S02]  /*8890*/  UIADD3 UR16, UR7, 0x2, URZ ;  /* 0x0000000207107890 */ /* 0x000fc4000fffe03f */
[----:B------:R-:W-:Y:S01]  /*88a0*/  UIADD3 UR18, UR8, 0x2, URZ ;  /* 0x0000000208127890 */ /* 0x000fe2000fffe03f */
[----:B------:R-:W-:Y:S01]  /*88b0*/  UMOV UR17, 0x80000020 ;  /* 0x8000002000117882 */ /* 0x000fe20000000000 */
[----:B------:R-:W-:Y:S01]  /*88c0*/  UMOV UR19, 0x80000020 ;  /* 0x8000002000137882 */ /* 0x000fe20000000000 */
[----:B--2---:R-:W-:-:S06]  /*88d0*/  WARPGROUP.ARRIVE ;  /* 0x00000000000079c5 */ /* 0x004fcc0000000000 */
[----:B------:R-:W-:Y:S03]  /*88e0*/  QGMMA.64x256x32.F32.E5M2.E5M2 R108, gdesc[UR16], R108, gsb0 ;  /* 0x03e00000106c79f3 */ /* 0x000fe6000800386c */
[----:B------:R-:W-:Y:S02]  /*88f0*/  WARPGROUP.DEPBAR.LE gsb0, 0x0 ;  /* 0x00008000000079c5 */ /* 0x000fe40000010000 */
[----:B------:R-:W-:Y:S01]  /*8900*/  STL.64 [R1], R108 ;  /* 0x0000006c01007387 */ /* 0x000fe20000100a00 */
[----:B0-----:R-:W-:-:S03]  /*8910*/  IMAD.MOV.U32 R2, RZ, RZ, R108 ;  /* 0x000000ffff027224 */ /* 0x001fc600078e006c */
        /* <DEDUP_REMOVED lines=63> */
[----:B0-----:R0:W5:Y:S04]  /*8d10*/  LDL.LU.64 R234, [R1+0x668] ;  /* 0x0006680001ea7983 */ /* 0x0011680000300a00 */
[----:B------:R0:W5:Y:S04]  /*8d20*/  LDL.LU.64 R232, [R1+0x660] ;  /* 0x0006600001e87983 */ /* 0x0001680000300a00 */
        /* <DEDUP_REMOVED lines=63> */
[----:B------:R-:W-:Y:S01]  /*9120*/  UMOV UR17, 0x80000020 ;  /* 0x8000002000117882 */ /* 0x000fe20000000000 */
[----:B------:R-:W-:-:S04]  /*9130*/  UIADD3 UR6, UR6, 0x2, URZ ;  /* 0x0000000206067890 */ /* 0x000fc8000fffe03f */
[----:B------:R-:W-:-:S04]  /*9140*/  UISETP.NE.AND UP0, UPT, UR6, UR26, UPT ;  /* 0x0000001a0600728c */ /* 0x000fc8000bf05270 */
[----:B------:R-:W-:-:S06]  /*9150*/  USEL UR7, URZ, 0x1, UP0 ;  /* 0x000000013f077887 */ /* 0x000fcc0008000000 */
[----:B------:R-:W-:Y:S01]  /*9160*/  ISETP.NE.AND P0, PT, RZ, UR7, PT ;  /* 0x00000007ff007c0c */ /* 0x000fe2000bf05270 */
[----:B--2---:R-:W-:-:S06]  /*9170*/  WARPGROUP.ARRIVE ;  /* 0x00000000000079c5 */ /* 0x004fcc0000000000 */
[----:B------:R-:W-:Y:S03]  /*9180*/  QGMMA.64x256x32.F32.E5M2.E5M2 R24, gdesc[UR16], R24, gsb0 ;  /* 0x03e00000101879f3 */ /* 0x000fe60008003818 */
[----:B------:R-:W-:-:S03]  /*9190*/  WARPGROUP.DEPBAR.LE gsb0, 0x0 ;  /* 0x00008000000079c5 */ /* 0x000fc60000010000 */
[----:B0-----:R-:W-:Y:S05]  /*91a0*/  @!P0 BRA `(.L_x_24) ;  /* 0x0000003c000c8947 */ /* 0x001fea0003800000 */
[----:B-----5:R0:W-:Y:S04]  /*91b0*/  STL [R1+0x698], R225 ;  /* 0x000698e101007387 */ /* 0x0201e80000100800 */
[----:B------:R1:W-:Y:S01]  /*91c0*/  STL [R1+0x694], R226 ;  /* 0x000694e201007387 */ /* 0x0003e20000100800 */
[----:B0-----:R-:W-:-:S03]  /*91d0*/  IMAD.MOV.U32 R225, RZ, RZ, R2 ;  /* 0x000000ffffe17224 */ /* 0x001fc600078e0002 */
[----:B-1----:R-:W2:Y:S04]  /*91e0*/  LDL R226, [R1+0x4] ;  /* 0x0000040001e27983 */ /* 0x002ea80000100800 */
[----:B------:R0:W-:Y:S04]  /*91f0*/  STL [R1+0x690], R227 ;  /* 0x000690e301007387 */ /* 0x0001e80000100800 */
[----:B0-----:R-:W3:Y:S04]  /*9200*/  LDL R227, [R1+0x8] ;  /* 0x0000080001e37983 */ /* 0x001ee80000100800 */
[----:B------:R0:W-:Y:S04]  /*9210*/  STL [R1+0x68c], R228 ;  /* 0x00068ce401007387 */ /* 0x0001e80000100800 */
[----:B0-----:R-:W4:Y:S04]  /*9220*/  LDL R228, [R1+0xc] ;  /* 0x00000c0001e47983 */ /* 0x001f280000100800 */
        /* <DEDUP_REMOVED lines=209> */
[----:B0-----:R-:W4:Y:S04]  /*9f40*/  LDL.LU R121, [R1+0x200] ;  /* 0x0002000001797983 */ /* 0x001f280000300800 */
        /* <DEDUP_REMOVED lines=14> */
[----:B------:R-:W4:Y:S04]  /*a030*/  LDL.LU R2, [R1+0x230] ;  /* 0x0002300001027983 */ /* 0x000f280000300800 */
        /* <DEDUP_REMOVED lines=38> */
[----:B------:R0:W-:Y:S01]  /*a2a0*/  STL [R1+0x47c], R148 ;  /* 0x00047c9401007387 */ /* 0x0001e20000100800 */
[----:B------:R-:W-:-:S03]  /*a2b0*/  FADD R3, R225, R3 ;  /* 0x00000003e1037221 */ /* 0x000fc60000000000 */
[----:B0-----:R-:W4:Y:S04]  /*a2c0*/  LDL.LU R148, [R1+0x214] ;  /* 0x0002140001947983 */ /* 0x001f280000300800 */
[----:B------:R0:W-:Y:S01]  /*a2d0*/  STL [R1+0x478], R149 ;  /* 0x0004789501007387 */ /* 0x0001e20000100800 */
[----:B--2---:R-:W-:-:S01]  /*a2e0*/  FADD R4, R226, R4 ;  /* 0x00000004e2047221 */ /* 0x004fc20000000000 */
[----:B---3--:R-:W-:Y:S02]  /*a2f0*/  FADD R5, R227, R5 ;  /* 0x00000005e3057221 */ /* 0x008fe40000000000 */
[----:B0-----:R-:W2:Y:S04]  /*a300*/  LDL R149, [R1+0x1f4] ;  /* 0x0001f40001957983 */ /* 0x001ea80000100800 */
[----:B------:R0:W-:Y:S01]  /*a310*/  STL [R1+0x474], R150 ;  /* 0x0004749601007387 */ /* 0x0001e20000100800 */
[----:B----4-:R-:W-:-:S01]  /*a320*/  FADD R6, R228, R6 ;  /* 0x00000006e4067221 */ /* 0x010fc20000000000 */
[----:B------:R-:W-:-:S02]  /*a330*/  FADD R7, R229, R7 ;  /* 0x00000007e5077221 */ /* 0x000fc40000000000 */
[----:B0-----:R-:W3:Y:S04]  /*a340*/  LDL R150, [R1+0x1c0] ;  /* 0x0001c00001967983 */ /* 0x001ee80000100800 */
[----:B------:R0:W-:Y:S01]  /*a350*/  STL [R1+0x470], R151 ;  /* 0x0004709701007387 */ /* 0x0001e20000100800 */
[----:B------:R-:W-:-:S01]  /*a360*/  FADD R8, R230, R8 ;  /* 0x00000008e6087221 */ /* 0x000fc20000000000 */
[----:B------:R-:W-:Y:S02]  /*a370*/  FADD R9, R231, R9 ;  /* 0x00000009e7097221 */ /* 0x000fe40000000000 */
[----:B0-----:R-:W4:Y:S04]  /*a380*/  LDL R151, [R1+0x1f0] ;  /* 0x0001f00001977983 */ /* 0x001f280000100800 */
[----:B------:R0:W-:Y:S01]  /*a390*/  STL [R1+0x46c], R0 ;  /* 0x00046c0001007387 */ /* 0x0001e20000100800 */
[----:B------:R-:W-:-:S01]  /*a3a0*/  FADD R10, R232, R10 ;  /* 0x0000000ae80a7221 */ /* 0x000fc20000000000 */
[----:B------:R-:W-:-:S02]  /*a3b0*/  FADD R11, R233, R11 ;  /* 0x0000000be90b7221 */ /* 0x000fc40000000000 */
[----:B0-----:R-:W2:Y:S04]  /*a3c0*/  LDL.LU R0, [R1+0x210] ;  /* 0x0002100001007983 */ /* 0x001ea80000300800 */
[----:B------:R-:W3:Y:S04]  /*a3d0*/  LDL.LU R225, [R1+0x698] ;  /* 0x0006980001e17983 */ /* 0x000ee80000300800 */
[----:B------:R-:W4:Y:S04]  /*a3e0*/  LDL.LU R226, [R1+0x694] ;  /* 0x0006940001e27983 */ /* 0x000f280000300800 */
[----:B------:R-:W2:Y:S04]  /*a3f0*/  LDL.LU R227, [R1+0x690] ;  /* 0x0006900001e37983 */ /* 0x000ea80000300800 */
[----:B------:R-:W2:Y:S04]  /*a400*/  LDL.LU R228, [R1+0x68c] ;  /* 0x00068c0001e47983 */ /* 0x000ea80000300800 */
[----:B------:R-:W2:Y:S01]  /*a410*/  LDL.LU R229, [R1+0x688] ;  /* 0x0006880001e57983 */ /* 0x000ea20000300800 */
[----:B------:R-:W-:-:S03]  /*a420*/  FADD R12, R234, R12 ;  /* 0x0000000cea0c7221 */ /* 0x000fc60000000000 */
[----:B------:R-:W2:Y:S01]  /*a430*/  LDL.LU R230, [R1+0x684] ;  /* 0x0006840001e67983 */ /* 0x000ea20000300800 */
[----:B------:R-:W-:-:S03]  /*a440*/  FADD R13, R235, R13 ;  /* 0x0000000deb0d7221 */ /* 0x000fc60000000000 */
[----:B------:R-:W2:Y:S04]  /*a450*/  LDL.LU R231, [R1+0x680] ;  /* 0x0006800001e77983 */ /* 0x000ea80000300800 */
[----:B------:R-:W2:Y:S04]  /*a460*/  LDL.LU R232, [R1+0x67c] ;  /* 0x00067c0001e87983 */ /* 0x000ea80000300800 */
[----:B------:R-:W2:Y:S04]  /*a470*/  LDL.LU R233, [R1+0x678] ;  /* 0x0006780001e97983 */ /* 0x000ea80000300800 */
[----:B------:R-:W2:Y:S04]  /*a480*/  LDL.LU R234, [R1+0x674] ;  /* 0x0006740001ea7983 */ /* 0x000ea80000300800 */
[----:B------:R-:W2:Y:S01]  /*a490*/  LDL.LU R235, [R1+0x670] ;  /* 0x0006700001eb7983 */ /* 0x000ea20000300800 */
[----:B------:R-:W-:-:S01]  /*a4a0*/  FADD R14, R24, R14 ;  /* 0x0000000e180e7221 */ /* 0x000fc20000000000 */
[----:B------:R-:W-:Y:S01]  /*a4b0*/  FADD R15, R25, R15 ;  /* 0x0000000f190f7221 */ /* 0x000fe20000000000 */
[----:B------:R-:W-:-:S01]  /*a4c0*/  FADD R16, R26, R16 ;  /* 0x000000101a107221 */ /* 0x000fc20000000000 */
[----:B------:R-:W2:Y:S01]  /*a4d0*/  LDL.LU R24, [R1+0x66c] ;  /* 0x00066c0001187983 */ /* 0x000ea20000300800 */
[----:B------:R-:W-:-:S01]  /*a4e0*/  FADD R17, R27, R17 ;  /* 0x000000111b117221 */ /* 0x000fc20000000000 */
[----:B------:R-:W-:-:S02]  /*a4f0*/  FADD R18, R28, R18 ;  /* 0x000000121c127221 */ /* 0x000fc40000000000 */
[----:B------:R-:W2:Y:S01]  /*a500*/  LDL.LU R25, [R1+0x668] ;  /* 0x0006680001197983 */ /* 0x000ea20000300800 */
[----:B------:R-:W-:-:S03]  /*a510*/  FADD R19, R29, R19 ;  /* 0x000000131d137221 */ /* 0x000fc60000000000 */
        /* <DEDUP_REMOVED lines=155> */
[----:B---3--:R-:W-:-:S03]  /*aed0*/  FADD R225, R107, R225 ;  /* 0x000000e16be17221 */ /* 0x008fc60000000000 */
[----:B------:R-:W3:Y:S01]  /*aee0*/  LDL.LU R104, [R1+0x52c] ;  /* 0x00052c0001687983 */ /* 0x000ee20000300800 */
[----:B----4-:R-:W-:-:S03]  /*aef0*/  FADD R226, R108, R226 ;  /* 0x000000e26ce27221 */ /* 0x010fc60000000000 */
[----:B------:R-:W4:Y:S01]  /*af00*/  LDL.LU R105, [R1+0x528] ;  /* 0x0005280001697983 */ /* 0x000f220000300800 */
[----:B--2---:R-:W-:-:S03]  /*af10*/  FADD R227, R109, R227 ;  /* 0x000000e36de37221 */ /* 0x004fc60000000000 */
        /* <DEDUP_REMOVED lines=15> */
[----:B------:R-:W-:-:S01]  /*b010*/  FADD R235, R117, R235 ;  /* 0x000000eb75eb7221 */ /* 0x000fc20000000000 */
[----:B------:R-:W-:Y:S02]  /*b020*/  FADD R121, R120, R121 ;  /* 0x0000007978797221 */ /* 0x000fe40000000000 */
[----:B------:R-:W2:Y:S01]  /*b030*/  LDL.LU R114, [R1+0x504] ;  /* 0x0005040001727983 */ /* 0x000ea20000300800 */
[----:B------:R-:W-:-:S03]  /*b040*/  FADD R236, R118, R236 ;  /* 0x000000ec76ec7221 */ /* 0x000fc60000000000 */
[----:B------:R-:W2:Y:S01]  /*b050*/  LDL.LU R115, [R1+0x500] ;  /* 0x0005000001737983 */ /* 0x000ea20000300800 */
[----:B------:R-:W-:-:S03]  /*b060*/  FADD R237, R119, R237 ;  /* 0x000000ed77ed7221 */ /* 0x000fc60000000000 */
[----:B------:R-:W2:Y:S01]  /*b070*/  LDL.LU R116, [R1+0x4fc] ;  /* 0x0004fc0001747983 */ /* 0x000ea20000300800 */
[----:B------:R-:W-:-:S03]  /*b080*/  FADD R123, R122, R123 ;  /* 0x0000007b7a7b7221 */ /* 0x000fc60000000000 */
[----:B------:R-:W2:Y:S04]  /*b090*/  LDL.LU R117, [R1+0x4f8] ;  /* 0x0004f80001757983 */ /* 0x000ea80000300800 */
[----:B------:R-:W2:Y:S01]  /*b0a0*/  LDL.LU R118, [R1+0x4f4] ;  /* 0x0004f40001767983 */ /* 0x000ea20000300800 */
[----:B------:R-:W-:-:S03]  /*b0b0*/  FADD R125, R124, R125 ;  /* 0x0000007d7c7d7221 */ /* 0x000fc60000000000 */
[----:B------:R-:W2:Y:S04]  /*b0c0*/  LDL.LU R119, [R1+0x4f0] ;  /* 0x0004f00001777983 */ /* 0x000ea80000300800 */
[----:B------:R-:W2:Y:S04]  /*b0d0*/  LDL.LU R120, [R1+0x4ec] ;  /* 0x0004ec0001787983 */ /* 0x000ea80000300800 */
[----:B------:R0:W-:Y:S01]  /*b0e0*/  STL [R1+0x200], R121 ;  /* 0x0002007901007387 */ /* 0x0001e20000100800 */
[----:B------:R-:W-:-:S01]  /*b0f0*/  FADD R127, R126, R127 ;  /* 0x0000007f7e7f7221 */ /* 0x000fc20000000000 */
[----:B------:R-:W-:Y:S01]  /*b100*/  FADD R0, R128, R0 ;  /* 0x0000000080007221 */ /* 0x000fe20000000000 */
[----:B------:R-:W-:-:S01]  /*b110*/  FADD R148, R150, R148 ;  /* 0x0000009496947221 */ /* 0x000fc20000000000 */
[----:B0-----:R-:W2:Y:S04]  /*b120*/  LDL.LU R121, [R1+0x4e8] ;  /* 0x0004e80001797983 */ /* 0x001ea80000300800 */
        /* <DEDUP_REMOVED lines=9> */
[----:B------:R-:W-:-:S02]  /*b1c0*/  FADD R136, R137, R136 ;  /* 0x0000008889887221 */ /* 0x000fc40000000000 */
[----:B0-----:R-:W2:Y:S04]  /*b1d0*/  LDL.LU R125, [R1+0x4d8] ;  /* 0x0004d800017d7983 */ /* 0x001ea80000300800 */
[----:B------:R-:W2:Y:S04]  /*b1e0*/  LDL.LU R126, [R1+0x4d4] ;  /* 0x0004d400017e7983 */ /* 0x000ea80000300800 */
[----:B------:R0:W-:Y:S01]  /*b1f0*/  STL [R1+0x20c], R127 ;  /* 0x00020c7f01007387 */ /* 0x0001e20000100800 */
[----:B------:R-:W-:-:S01]  /*b200*/  FADD R132, R134, R132 ;  /* 0x0000008486847221 */ /* 0x000fc20000000000 */
[----:B------:R-:W-:-:S02]  /*b210*/  FADD R2, R130, R2 ;  /* 0x0000000282027221 */ /* 0x000fc40000000000 */
[----:B0-----:R-:W2:Y:S04]  /*b220*/  LDL.LU R127, [R1+0x4d0] ;  /* 0x0004d000017f7983 */ /* 0x001ea80000300800 */
[----:B------:R-:W2:Y:S04]  /*b230*/  LDL.LU R128, [R1+0x4cc] ;  /* 0x0004cc0001807983 */ /* 0x000ea80000300800 */
[----:B------:R-:W-:Y:S04]  /*b240*/  STL [R1+0x210], R0 ;  /* 0x0002100001007387 */ /* 0x000fe80000100800 */
[----:B------:R-:W-:Y:S04]  /*b250*/  STL [R1+0x214], R148 ;  /* 0x0002149401007387 */ /* 0x000fe80000100800 */
[----:B------:R-:W-:Y:S04]  /*b260*/  STL [R1+0x218], R144 ;  /* 0x0002189001007387 */ /* 0x000fe80000100800 */
[----:B------:R-:W-:Y:S04]  /*b270*/  STL [R1+0x21c], R142 ;  /* 0x00021c8e01007387 */ /* 0x000fe80000100800 */
[----:B------:R-:W-:Y:S04]  /*b280*/  STL [R1+0x220], R140 ;  /* 0x0002208c01007387 */ /* 0x000fe80000100800 */
[----:B------:R-:W-:Y:S04]  /*b290*/  STL [R1+0x224], R138 ;  /* 0x0002248a01007387 */ /* 0x000fe80000100800 */
[----:B------:R-:W3:Y:S04]  /*b2a0*/  LDL.LU R130, [R1+0x234] ;  /* 0x0002340001827983 */ /* 0x000ee80000300800 */
[----:B------:R-:W-:Y:S04]  /*b2b0*/  STL [R1+0x228], R136 ;  /* 0x0002288801007387 */ /* 0x000fe80000100800 */
[----:B------:R0:W-:Y:S04]  /*b2c0*/  STL [R1+0x22c], R132 ;  /* 0x00022c8401007387 */ /* 0x0001e80000100800 */
[----:B0-----:R-:W4:Y:S04]  /*b2d0*/  LDL.LU R132, [R1+0x238] ;  /* 0x0002380001847983 */ /* 0x001f280000300800 */
[----:B------:R-:W2:Y:S04]  /*b2e0*/  LDL.LU R134, [R1+0x23c] ;  /* 0x00023c0001867983 */ /* 0x000ea80000300800 */
[----:B------:R0:W-:Y:S04]  /*b2f0*/  STL [R1+0x230], R2 ;  /* 0x0002300201007387 */ /* 0x0001e80000100800 */
[----:B------:R-:W2:Y:S04]  /*b300*/  LDL.LU R136, [R1+0x240] ;  /* 0x0002400001887983 */ /* 0x000ea80000300800 */
        /* <DEDUP_REMOVED lines=11> */
[----:B0-----:R-:W2:Y:S04]  /*b3c0*/  LDL.LU R2, [R1+0x270] ;  /* 0x0002700001027983 */ /* 0x001ea80000300800 */
[----:B------:R-:W2:Y:S01]  /*b3d0*/  LDL.LU R0, [R1+0x274] ;  /* 0x0002740001007983 */ /* 0x000ea20000300800 */
[----:B---3--:R-:W-:-:S03]  /*b3e0*/  FADD R130, R129, R130 ;  /* 0x0000008281827221 */ /* 0x008fc60000000000 */
[----:B------:R-:W3:Y:S04]  /*b3f0*/  LDL.LU R129, [R1+0x4c8] ;  /* 0x0004c80001817983 */ /* 0x000ee80000300800 */
[----:B------:R0:W-:Y:S04]  /*b400*/  STL [R1+0x234], R130 ;  /* 0x0002348201007387 */ /* 0x0001e80000100800 */
[----:B0-----:R-:W3:Y:S01]  /*b410*/  LDL.LU R130, [R1+0x4c4] ;  /* 0x0004c40001827983 */ /* 0x001ee20000300800 */
[----:B----4-:R-:W-:-:S03]  /*b420*/  FADD R132, R131, R132 ;  /* 0x0000008483847221 */ /* 0x010fc60000000000 */
[----:B------:R-:W4:Y:S01]  /*b430*/  LDL.LU R131, [R1+0x4c0] ;  /* 0x0004c00001837983 */ /* 0x000f220000300800 */
[----:B--2---:R-:W-:-:S03]  /*b440*/  FADD R134, R133, R134 ;  /* 0x0000008685867221 */ /* 0x004fc60000000000 */
[----:B------:R0:W-:Y:S01]  /*b450*/  STL [R1+0x238], R132 ;  /* 0x0002388401007387 */ /* 0x0001e20000100800 */
[----:B------:R-:W-:-:S03]  /*b460*/  FADD R136, R135, R136 ;  /* 0x0000008887887221 */ /* 0x000fc60000000000 */
[----:B0-----:R-:W2:Y:S01]  /*b470*/  LDL.LU R132, [R1+0x4bc] ;  /* 0x0004bc0001847983 */ /* 0x001ea20000300800 */
[----:B------:R-:W-:-:S03]  /*b480*/  FADD R150, R151, R150 ;  /* 0x0000009697967221 */ /* 0x000fc60000000000 */
[----:B------:R-:W2:Y:S01]  /*b490*/  LDL.LU R133, [R1+0x4b8] ;  /* 0x0004b80001857983 */ /* 0x000ea20000300800 */
[----:B------:R-:W-:-:S03]  /*b4a0*/  FADD R148, R149, R148 ;  /* 0x0000009495947221 */ /* 0x000fc60000000000 */
[----:B------:R0:W-:Y:S01]  /*b4b0*/  STL [R1+0x23c], R134 ;  /* 0x00023c8601007387 */ /* 0x0001e20000100800 */
[----:B------:R-:W-:-:S01]  /*b4c0*/  FADD R146, R147, R146 ;  /* 0x0000009293927221 */ /* 0x000fc20000000000 */
[----:B------:R-:W-:Y:S02]  /*b4d0*/  FADD R144, R145, R144 ;  /* 0x0000009091907221 */ /* 0x000fe40000000000 */
[----:B0-----:R-:W2:Y:S01]  /*b4e0*/  LDL.LU R134, [R1+0x4b4] ;  /* 0x0004b40001867983 */ /* 0x001ea20000300800 */
[----:B------:R-:W-:-:S03]  /*b4f0*/  FADD R143, R24, R143 ;  /* 0x0000008f188f7221 */ /* 0x000fc60000000000 */
[----:B------:R-:W2:Y:S01]  /*b500*/  LDL.LU R135, [R1+0x4b0] ;  /* 0x0004b00001877983 */ /* 0x000ea20000300800 */
[----:B------:R-:W-:-:S03]  /*b510*/  FADD R142, R25, R142 ;  /* 0x0000008e198e7221 */ /* 0x000fc60000000000 */
[----:B------:R0:W-:Y:S01]  /*b520*/  STL [R1+0x240], R136 ;  /* 0x0002408801007387 */ /* 0x0001e20000100800 */
[----:B------:R-:W-:-:S01]  /*b530*/  FADD R141, R26, R141 ;  /* 0x0000008d1a8d7221 */ /* 0x000fc20000000000 */
[----:B------:R-:W-:Y:S01]  /*b540*/  FADD R140, R27, R140 ;  /* 0x0000008c1b8c7221 */ /* 0x000fe20000000000 */
[----:B------:R-:W-:-:S01]  /*b550*/  FADD R139, R28, R139 ;  /* 0x0000008b1c8b7221 */ /* 0x000fc20000000000 */
[----:B0-----:R-:W2:Y:S01]  /*b560*/  LDL.LU R136, [R1+0x4ac] ;  /* 0x0004ac0001887983 */ /* 0x001ea20000300800 */
[----:B------:R-:W-:-:S03]  /*b570*/  FADD R138, R29, R138 ;  /* 0x0000008a1d8a7221 */ /* 0x000fc60000000000 */
[----:B------:R0:W-:Y:S01]  /*b580*/  STL [R1+0x244], R150 ;  /* 0x0002449601007387 */ /* 0x0001e20000100800 */
[----:B------:R-:W-:-:S03]  /*b590*/  FADD R137, R30, R137 ;  /* 0x000000891e897221 */ /* 0x000fc60000000000 */
[----:B------:R1:W-:Y:S01]  /*b5a0*/  STL [R1+0x248], R148 ;  /* 0x0002489401007387 */ /* 0x0003e20000100800 */
[----:B------:R-:W-:-:S03]  /*b5b0*/  FADD R2, R31, R2 ;  /* 0x000000021f027221 */ /* 0x000fc60000000000 */
[----:B------:R1:W-:Y:S01]  /*b5c0*/  STL [R1+0x24c], R146 ;  /* 0x00024c9201007387 */ /* 0x0003e20000100800 */
[----:B------:R-:W-:-:S03]  /*b5d0*/  FADD R0, R32, R0 ;  /* 0x0000000020007221 */ /* 0x000fc60000000000 */
[----:B------:R1:W-:Y:S04]  /*b5e0*/  STL [R1+0x250], R144 ;  /* 0x0002509001007387 */ /* 0x0003e80000100800 */
[----:B------:R1:W-:Y:S04]  /*b5f0*/  STL [R1+0x254], R143 ;  /* 0x0002548f01007387 */ /* 0x0003e80000100800 */
[----:B------:R1:W-:Y:S04]  /*b600*/  STL [R1+0x258], R142 ;  /* 0x0002588e01007387 */ /* 0x0003e80000100800 */
[----:B------:R1:W-:Y:S04]  /*b610*/  STL [R1+0x25c], R141 ;  /* 0x00025c8d01007387 */ /* 0x0003e80000100800 */
[----:B------:R1:W-:Y:S04]  /*b620*/  STL [R1+0x260], R140 ;  /* 0x0002608c01007387 */ /* 0x0003e80000100800 */
[----:B------:R1:W-:Y:S04]  /*b630*/  STL [R1+0x264], R139 ;  /* 0x0002648b01007387 */ /* 0x0003e80000100800 */
[----:B------:R1:W-:Y:S04]  /*b640*/  STL [R1+0x268], R138 ;  /* 0x0002688a01007387 */ /* 0x0003e80000100800 */
[----:B------:R-:W3:Y:S04]  /*b650*/  LDL.LU R151, [R1+0x278] ;  /* 0x0002780001977983 */ /* 0x000ee80000300800 */
[----:B------:R1:W-:Y:S04]  /*b660*/  STL [R1+0x26c], R137 ;  /* 0x00026c8901007387 */ /* 0x0003e80000100800 */
[----:B0-----:R-:W4:Y:S04]  /*b670*/  LDL.LU R150, [R1+0x27c] ;  /* 0x00027c0001967983 */ /* 0x001f280000300800 */
[----:B------:R0:W-:Y:S04]  /*b680*/  STL [R1+0x270], R2 ;  /* 0x0002700201007387 */ /* 0x0001e80000100800 */
[----:B------:R-:W2:Y:S04]  /*b690*/  LDL.LU R149, [R1+0x280] ;  /* 0x0002800001957983 */ /* 0x000ea80000300800 */
[----:B------:R0:W-:Y:S04]  /*b6a0*/  STL [R1+0x274], R0 ;  /* 0x0002740001007387 */ /* 0x0001e80000100800 */
[----:B-1----:R-:W2:Y:S04]  /*b6b0*/  LDL.LU R148, [R1+0x284] ;  /* 0x0002840001947983 */ /* 0x002ea80000300800 */
        /* <DEDUP_REMOVED lines=13> */
[----:B---3--:R-:W-:-:S05]  /*b790*/  FADD R151, R33, R151 ;  /* 0x0000009721977221 */ /* 0x008fca0000000000 */
[----:B------:R0:W-:Y:S01]  /*b7a0*/  STL [R1+0x278], R151 ;  /* 0x0002789701007387 */ /* 0x0001e20000100800 */
[----:B----4-:R-:W-:-:S05]  /*b7b0*/  FADD R150, R34, R150 ;  /* 0x0000009622967221 */ /* 0x010fca0000000000 */
[----:B------:R1:W-:Y:S01]  /*b7c0*/  STL [R1+0x27c], R150 ;  /* 0x00027c9601007387 */ /* 0x0003e20000100800 */
[----:B--2---:R-:W-:-:S05]  /*b7d0*/  FADD R149, R35, R149 ;  /* 0x0000009523957221 */ /* 0x004fca0000000000 */
[----:B------:R2:W-:Y:S01]  /*b7e0*/  STL [R1+0x280], R149 ;  /* 0x0002809501007387 */ /* 0x0005e20000100800 */
[----:B------:R-:W-:-:S01]  /*b7f0*/  FADD R148, R36, R148 ;  /* 0x0000009424947221 */ /* 0x000fc20000000000 */
[----:B------:R-:W-:-:S04]  /*b800*/  FADD R147, R37, R147 ;  /* 0x0000009325937221 */ /* 0x000fc80000000000 */
[----:B------:R3:W-:Y:S01]  /*b810*/  STL [R1+0x284], R148 ;  /* 0x0002849401007387 */ /* 0x0007e20000100800 */
[----:B------:R-:W-:-:S03]  /*b820*/  FADD R146, R38, R146 ;  /* 0x0000009226927221 */ /* 0x000fc60000000000 */
        /* <DEDUP_REMOVED lines=20> */
[----:B0-----:R-:W4:Y:S01]  /*b970*/  LDL.LU R151, [R1+0x2bc] ;  /* 0x0002bc0001977983 */ /* 0x001f220000300800 */
[----:B------:R-:W-:-:S03]  /*b980*/  FADD R0, R49, R0 ;  /* 0x0000000031007221 */ /* 0x000fc60000000000 */
[----:B------:R0:W-:Y:S04]  /*b990*/  STL [R1+0x2b0], R137 ;  /* 0x0002b08901007387 */ /* 0x0001e80000100800 */
[----:B-1----:R-:W4:Y:S04]  /*b9a0*/  LDL.LU R150, [R1+0x2c0] ;  /* 0x0002c00001967983 */ /* 0x002f280000300800 */
[----:B------:R1:W-:Y:S04]  /*b9b0*/  STL [R1+0x2b4], R2 ;  /* 0x0002b40201007387 */ /* 0x0003e80000100800 */
[----:B--2---:R-:W2:Y:S04]  /*b9c0*/  LDL.LU R149, [R1+0x2c4] ;  /* 0x0002c40001957983 */ /* 0x004ea80000300800 */
[----:B------:R1:W-:Y:S04]  /*b9d0*/  STL [R1+0x2b8], R0 ;  /* 0x0002b80001007387 */ /* 0x0003e80000100800 */
[----:B---3--:R-:W3:Y:S04]  /*b9e0*/  LDL.LU R148, [R1+0x2c8] ;  /* 0x0002c80001947983 */ /* 0x008ee80000300800 */
[----:B----4-:R-:W4:Y:S04]  /*b9f0*/  LDL.LU R147, [R1+0x2cc] ;  /* 0x0002cc0001937983 */ /* 0x010f280000300800 */
[----:B------:R-:W4:Y:S04]  /*ba00*/  LDL.LU R146, [R1+0x2d0] ;  /* 0x0002d00001927983 */ /* 0x000f280000300800 */
        /* <DEDUP_REMOVED lines=8> */
[----:B0-----:R-:W4:Y:S04]  /*ba90*/  LDL.LU R137, [R1+0x2f4] ;  /* 0x0002f40001897983 */ /* 0x001f280000300800 */
[----:B-1----:R-:W4:Y:S04]  /*baa0*/  LDL.LU R2, [R1+0x2f8] ;  /* 0x0002f80001027983 */ /* 0x002f280000300800 */
[----:B------:R-:W4:Y:S01]  /*bab0*/  LDL.LU R0, [R1+0x2fc] ;  /* 0x0002fc0001007983 */ /* 0x000f220000300800 */
[----:B------:R-:W-:-:S01]  /*bac0*/  FADD R151, R50, R151 ;  /* 0x0000009732977221 */ /* 0x000fc20000000000 */
[----:B------:R-:W-:-:S04]  /*bad0*/  FADD R150, R51, R150 ;  /* 0x0000009633967221 */ /* 0x000fc80000000000 */
[----:B------:R0:W-:Y:S01]  /*bae0*/  STL [R1+0x2bc], R151 ;  /* 0x0002bc9701007387 */ /* 0x0001e20000100800 */
[----:B--2---:R-:W-:-:S03]  /*baf0*/  FADD R149, R52, R149 ;  /* 0x0000009534957221 */ /* 0x004fc60000000000 */
[----:B------:R1:W-:Y:S01]  /*bb00*/  STL [R1+0x2c0], R150 ;  /* 0x0002c09601007387 */ /* 0x0003e20000100800 */
[----:B---3--:R-:W-:-:S03]  /*bb10*/  FADD R148, R53, R148 ;  /* 0x0000009435947221 */ /* 0x008fc60000000000 */
[----:B------:R2:W-:Y:S01]  /*bb20*/  STL [R1+0x2c4], R149 ;  /* 0x0002c49501007387 */ /* 0x0005e20000100800 */
[----:B----4-:R-:W-:-:S03]  /*bb30*/  FADD R147, R54, R147 ;  /* 0x0000009336937221 */ /* 0x010fc60000000000 */
        /* <DEDUP_REMOVED lines=198> */
[----:B------:R-:W-:Y:S01]  /*c7a0*/  STL [R1+0x3cc], R151 ;  /* 0x0003cc9701007387 */ /* 0x000fe20000100800 */
[----:B--2---:R-:W-:-:S03]  /*c7b0*/  FADD R149, R120, R149 ;  /* 0x0000009578957221 */ /* 0x004fc60000000000 */
[----:B------:R-:W-:Y:S01]  /*c7c0*/  STL [R1+0x3d0], R150 ;  /* 0x0003d09601007387 */ /* 0x000fe20000100800 */
[----:B---3--:R-:W-:-:S03]  /*c7d0*/  FADD R148, R121, R148 ;  /* 0x0000009479947221 */ /* 0x008fc60000000000 */
[----:B------:R-:W-:Y:S01]  /*c7e0*/  STL [R1+0x3d4], R149 ;  /* 0x0003d49501007387 */ /* 0x000fe20000100800 */
[----:B----4-:R-:W-:-:S03]  /*c7f0*/  FADD R147, R122, R147 ;  /* 0x000000937a937221 */ /* 0x010fc60000000000 */
[----:B------:R-:W-:Y:S01]  /*c800*/  STL [R1+0x3d8], R148 ;  /* 0x0003d89401007387 */ /* 0x000fe20000100800 */
[----:B------:R-:W-:-:S03]  /*c810*/  FADD R146, R123, R146 ;  /* 0x000000927b927221 */ /* 0x000fc60000000000 */
        /* <DEDUP_REMOVED lines=18> */
[----:B------:R-:W-:Y:S04]  /*c940*/  STL [R1+0x400], R138 ;  /* 0x0004008a01007387 */ /* 0x000fe80000100800 */
[----:B------:R0:W-:Y:S04]  /*c950*/  STL [R1+0x404], R137 ;  /* 0x0004048901007387 */ /* 0x0001e80000100800 */
[----:B0-----:R-:W2:Y:S01]  /*c960*/  LDL.LU R137, [R1+0x410] ;  /* 0x0004100001897983 */ /* 0x001ea20000300800 */
[----:B------:R-:W-:-:S01]  /*c970*/  FADD R2, R133, R2 ;  /* 0x0000000285027221 */ /* 0x000fc20000000000 */
[----:B------:R-:W-:-:S02]  /*c980*/  FADD R0, R134, R0 ;  /* 0x0000000086007221 */ /* 0x000fc40000000000 */
[----:B------:R-:W3:Y:S04]  /*c990*/  LDL.LU R138, [R1+0x414] ;  /* 0x00041400018a7983 */ /* 0x000ee80000300800 */
[----:B------:R-:W-:Y:S04]  /*c9a0*/  STL [R1+0x408], R2 ;  /* 0x0004080201007387 */ /* 0x000fe80000100800 */
[----:B------:R-:W4:Y:S04]  /*c9b0*/  LDL.LU R139, [R1+0x418] ;  /* 0x00041800018b7983 */ /* 0x000f280000300800 */
[----:B------:R0:W-:Y:S04]  /*c9c0*/  STL [R1+0x40c], R0 ;  /* 0x00040c0001007387 */ /* 0x0001e80000100800 */
        /* <DEDUP_REMOVED lines=13> */
[----:B------:R-:W4:Y:S01]  /*caa0*/  LDL.LU R2, [R1+0x450] ;  /* 0x0004500001027983 */ /* 0x000f220000300800 */
[----:B--2---:R-:W-:-:S05]  /*cab0*/  FADD R137, R135, R137 ;  /* 0x0000008987897221 */ /* 0x004fca0000000000 */
[----:B------:R0:W-:Y:S04]  /*cac0*/  STL [R1+0x410], R137 ;  /* 0x0004108901007387 */ /* 0x0001e80000100800 */
[----:B0-----:R-:W4:Y:S01]  /*cad0*/  LDL.LU R137, [R1+0x4a8] ;  /* 0x0004a80001897983 */ /* 0x001f220000300800 */
[----:B---3--:R-:W-:-:S05]  /*cae0*/  FADD R138, R136, R138 ;  /* 0x0000008a888a7221 */ /* 0x008fca0000000000 */
[----:B------:R0:W-:Y:S04]  /*caf0*/  STL [R1+0x414], R138 ;  /* 0x0004148a01007387 */ /* 0x0001e80000100800 */
[----:B0-----:R-:W2:Y:S01]  /*cb00*/  LDL.LU R138, [R1+0x4a4] ;  /* 0x0004a400018a7983 */ /* 0x001ea20000300800 */
[----:B----4-:R-:W-:-:S05]  /*cb10*/  FADD R139, R137, R139 ;  /* 0x0000008b898b7221 */ /* 0x010fca0000000000 */
[----:B------:R0:W-:Y:S04]  /*cb20*/  STL [R1+0x418], R139 ;  /* 0x0004188b01007387 */ /* 0x0001e80000100800 */
[----:B0-----:R-:W3:Y:S01]  /*cb30*/  LDL.LU R139, [R1+0x4a0] ;  /* 0x0004a000018b7983 */ /* 0x001ee20000300800 */
[----:B--2---:R-:W-:-:S05]  /*cb40*/  FADD R140, R138, R140 ;  /* 0x0000008c8a8c7221 */ /* 0x004fca0000000000 */
[----:B------:R0:W-:Y:S04]  /*cb50*/  STL [R1+0x41c], R140 ;  /* 0x00041c8c01007387 */ /* 0x0001e80000100800 */
[----:B0-----:R-:W2:Y:S01]  /*cb60*/  LDL.LU R140, [R1+0x49c] ;  /* 0x00049c00018c7983 */ /* 0x001ea20000300800 */
[----:B---3--:R-:W-:-:S05]  /*cb70*/  FADD R141, R139, R141 ;  /* 0x0000008d8b8d7221 */ /* 0x008fca0000000000 */
        /* <DEDUP_REMOVED lines=34> */
[----:B0-----:R0:W5:Y:S01]  /*cda0*/  LDL.LU R0, [R1+0x46c] ;  /* 0x00046c0001007983 */ /* 0x0011620000300800 */
[----:B------:R-:W-:Y:S01]  /*cdb0*/  UMOV UR6, URZ ;  /* 0x0000003f00067c82 */ /* 0x000fe20008000000 */
[----:B---3--:R-:W-:-:S05]  /*cdc0*/  FADD R2, R2, R151 ;  /* 0x0000009702027221 */ /* 0x008fca0000000000 */
[----:B------:R0:W-:Y:S02]  /*cdd0*/  STL [R1+0x450], R2 ;  /* 0x0004500201007387 */ /* 0x0001e40000100800 */
.L_x_24:
[----:B------:R-:W-:Y:S05]  /*cde0*/  @!P1 BRA `(.L_x_25) ;  /* 0x0000000000049947 */ /* 0x000fea0003800000 */
[----:B------:R-:W-:Y:S01]  /*cdf0*/  BPT.TRAP 0x1 ;  /* 0x000000040000795c */ /* 0x000fe20000300000 */
.L_x_25:
[----:B------:R-:W-:Y:S02]  /*ce00*/  UISETP.GT.U32.AND UP0, UPT, UR13, 0x1, UPT ;  /* 0x000000010d00788c */ /* 0x000fe4000bf04070 */
[----:B------:R-:W-:-:S04]  /*ce10*/  ULEA UR8, UR25, UR11, 0x3 ;  /* 0x0000000b19087291 */ /* 0x000fc8000f8e183f */
[----:B------:R-:W-:Y:S01]  /*ce20*/  UIADD3 UR8, UR8, 0x38, URZ ;  /* 0x0000003808087890 */ /* 0x000fe2000fffe03f */
[----:B------:R-:W-:-:S03]  /*ce30*/  PLOP3.LUT P0, PT, PT, PT, UP0, 0x80, 0x0 ;  /* 0x000000000000781c */ /* 0x000fc60003f0f008 */
[----:B------:R-:W-:-:S09]  /*ce40*/  UPRMT UR8, URZ, 0x654, UR8 ;  /* 0x000006543f087896 */ /* 0x000fd20008000008 */
[----:B------:R-:W-:Y:S01]  /*ce50*/  SYNCS.ARRIVE.TRANS64.RED.A1T0 RZ, [UR8], RZ ;  /* 0x000000ffffff79a7 */ /* 0x000fe20008100408 */
[----:B------:R-:W-:Y:S05]  /*ce60*/  @P0 BRA `(.L_x_26) ;  /* 0x0000000000040947 */ /* 0x000fea0003800000 */
[----:B------:R-:W-:Y:S01]  /*ce70*/  BPT.TRAP 0x1 ;  /* 0x000000040000795c */ /* 0x000fe20000300000 */
.L_x_26:
[----:B------:R-:W-:Y:S02]  /*ce80*/  UISETP.GT.AND UP2, UPT, UR24, 0x1, UPT ;  /* 0x000000011800788c */ /* 0x000fe4000bf44270 */
[----:B------:R-:W-:Y:S02]  /*ce90*/  UIADD3 UR14, UR14, 0x1, URZ ;  /* 0x000000010e0e7890 */ /* 0x000fe4000fffe03f */
[----:B------:R-:W-:Y:S02]  /*cea0*/  UIADD3 UR25, UR25, 0x1, URZ ;  /* 0x0000000119197890 */ /* 0x000fe4000fffe03f */
[----:B------:R-:W-:Y:S01]  /*ceb0*/  PLOP3.LUT P0, PT, PT, PT, UP2, 0x80, 0x0 ;  /* 0x000000000000781c */ /* 0x000fe20003f0f028 */
[----:B------:R-:W-:Y:S02]  /*cec0*/  UISETP.NE.AND UP0, UPT, UR14, 0x7, UPT ;  /* 0x000000070e00788c */ /* 0x000fe4000bf05270 */
[----:B------:R-:W-:Y:S02]  /*ced0*/  UISETP.NE.AND UP1, UPT, UR25, 0x7, UPT ;  /* 0x000000071900788c */ /* 0x000fe4000bf25270 */
[----:B------:R-:W-:-:S02]  /*cee0*/  USEL UR8, URZ, 0x1, UP0 ;  /* 0x000000013f087887 */ /* 0x000fc40008000000 */
[----:B------:R-:W-:Y:S02]  /*cef0*/  UIADD3 UR24, UR24, -0x1, URZ ;  /* 0xffffffff18187890 */ /* 0x000fe4000fffe03f */
[----:B------:R-:W-:Y:S02]  /*cf00*/  USEL UR14, UR14, URZ, UP0 ;  /* 0x0000003f0e0e7287 */ /* 0x000fe40008000000 */
[----:B-----5:R-:W-:Y:S01]  /*cf10*/  LOP3.LUT R0, R0, UR8, RZ, 0x3c, !PT ;  /* 0x0000000800007c12 */ /* 0x020fe2000f8e3cff */
[----:B------:R-:W-:Y:S01]  /*cf20*/  USEL UR25, UR25, URZ, UP1 ;  /* 0x0000003f19197287 */ /* 0x000fe20008800000 */
[----:B------:R-:W-:Y:S01]  /*cf30*/  UMOV UR8, 0x1 ;  /* 0x0000000100087882 */ /* 0x000fe20000000000 */
[----:B------:R-:W-:Y:S10]  /*cf40*/  @P0 BRA `(.L_x_27) ;  /* 0xffffff9c00bc0947 */ /* 0x000ff4000383ffff */
.L_x_19:
[----:B------:R-:W-:-:S04]  /*cf50*/  UISETP.NE.AND UP0, UPT, UR6, URZ, UPT ;  /* 0x0000003f0600728c */ /* 0x000fc8000bf05270 */
[----:B------:R-:W-:-:S06]  /*cf60*/  USEL UR6, URZ, 0x1, !UP0 ;  /* 0x000000013f067887 */ /* 0x000fcc000c000000 */
[----:B------:R-:W-:-:S13]  /*cf70*/  ISETP.NE.AND P0, PT, RZ, UR6, PT ;  /* 0x00000006ff007c0c */ /* 0x000fda000bf05270 */
[----:B------:R-:W-:Y:S05]  /*cf80*/  @!P0 BRA `(.L_x_28) ;  /* 0x0000003800108947 */ /* 0x000fea0003800000 */
[----:B------:R1:W-:Y:S04]  /*cf90*/  STL [R1+0x61c], R43 ;  /* 0x00061c2b01007387 */ /* 0x0003e80000100800 */
[----:B-1----:R-:W3:Y:S04]  /*cfa0*/  LDL.LU R43, [R1] ;  /* 0x00000000012b7983 */ /* 0x002ee80000300800 */
[----:B------:R1:W-:Y:S04]  /*cfb0*/  STL [R1+0x618], R44 ;  /* 0x0006182c01007387 */ /* 0x0003e80000100800 */
[----:B-1----:R-:W4:Y:S04]  /*cfc0*/  LDL.LU R44, [R1+0x4] ;  /* 0x00000400012c7983 */ /* 0x002f280000300800 */
[----:B------:R1:W-:Y:S04]  /*cfd0*/  STL [R1+0x614], R45 ;  /* 0x0006142d01007387 */ /* 0x0003e80000100800 */
[----:B-1----:R-:W5:Y:S04]  /*cfe0*/  LDL.LU R45, [R1+0x8] ;  /* 0x00000800012d7983 */ /* 0x002f680000300800 */
[----:B------:R1:W-:Y:S04]  /*cff0*/  STL [R1+0x610], R46 ;  /* 0x0006102e01007387 */ /* 0x0003e80000100800 */
[----:B-1----:R-:W2:Y:S04]  /*d000*/  LDL.LU R46, [R1+0xc] ;  /* 0x00000c00012e7983 */ /* 0x002ea80000300800 */
        /* <DEDUP_REMOVED lines=138> */
[----:B------:R-:W2:Y:S04]  /*d8b0*/  LDL.LU R0, [R1+0x1b0] ;  /* 0x0001b00001007983 */ /* 0x000ea80000300800 */
[----:B0-----:R-:W2:Y:S04]  /*d8c0*/  LDL.LU R2, [R1+0x204] ;  /* 0x0002040001027983 */ /* 0x001ea80000300800 */
[----:B------:R0:W-:Y:S04]  /*d8d0*/  STL [R1+0x4f8], R116 ;  /* 0x0004f87401007387 */ /* 0x0001e80000100800 */
        /* <DEDUP_REMOVED lines=66> */
[----:B0-----:R-:W2:Y:S01]  /*dd00*/  LDL.LU R149, [R1+0x12c] ;  /* 0x00012c0001957983 */ /* 0x001ea20000300800 */
[----:B---3--:R-:W-:-:S03]  /*dd10*/  FADD R3, R43, R3 ;  /* 0x000000032b037221 */ /* 0x008fc60000000000 */
[----:B------:R0:W-:Y:S01]  /*dd20*/  STL [R1+0x470], R150 ;  /* 0x0004709601007387 */ /* 0x0001e20000100800 */
[----:B----4-:R-:W-:Y:S01]  /*dd30*/  FADD R4, R44, R4 ;  /* 0x000000042c047221 */ /* 0x010fe20000000000 */
[----:B-----5:R-:W-:Y:S01]  /*dd40*/  FADD R5, R45, R5 ;  /* 0x000000052d057221 */ /* 0x020fe20000000000 */
[----:B--2---:R-:W-:Y:S01]  /*dd50*/  FADD R6, R46, R6 ;  /* 0x000000062e067221 */ /* 0x004fe20000000000 */
[----:B------:R-:W-:Y:S01]  /*dd60*/  FADD R7, R47, R7 ;  /* 0x000000072f077221 */ /* 0x000fe20000000000 */
[----:B0-----:R-:W2:Y:S04]  /*dd70*/  LDL.LU R150, [R1+0x128] ;  /* 0x0001280001967983 */ /* 0x001ea80000300800 */
[----:B------:R0:W-:Y:S01]  /*dd80*/  STL [R1+0x46c], R151 ;  /* 0x00046c9701007387 */ /* 0x0001e20000100800 */
[----:B------:R-:W-:Y:S01]  /*dd90*/  FADD R8, R48, R8 ;  /* 0x0000000830087221 */ /* 0x000fe20000000000 */
[----:B------:R-:W-:Y:S01]  /*dda0*/  FADD R9, R49, R9 ;  /* 0x0000000931097221 */ /* 0x000fe20000000000 */
[----:B------:R-:W-:Y:S01]  /*ddb0*/  FADD R10, R50, R10 ;  /* 0x0000000a320a7221 */ /* 0x000fe20000000000 */
[----:B0-----:R-:W3:Y:S04]  /*ddc0*/  LDL.LU R151, [R1+0x124] ;  /* 0x0001240001977983 */ /* 0x001ee80000300800 */
[----:B------:R-:W4:Y:S04]  /*ddd0*/  LDL.LU R43, [R1+0x61c] ;  /* 0x00061c00012b7983 */ /* 0x000f280000300800 */
[----:B------:R-:W5:Y:S04]  /*dde0*/  LDL.LU R44, [R1+0x618] ;  /* 0x00061800012c7983 */ /* 0x000f680000300800 */
[----:B------:R-:W4:Y:S04]  /*ddf0*/  LDL.LU R45, [R1+0x614] ;  /* 0x00061400012d7983 */ /* 0x000f280000300800 */
[----:B------:R-:W5:Y:S01]  /*de00*/  LDL.LU R46, [R1+0x610] ;  /* 0x00061000012e7983 */ /* 0x000f620000300800 */
[----:B------:R-:W-:-:S03]  /*de10*/  FADD R11, R51, R11 ;  /* 0x0000000b330b7221 */ /* 0x000fc60000000000 */
[----:B------:R-:W4:Y:S01]  /*de20*/  LDL.LU R47, [R1+0x60c] ;  /* 0x00060c00012f7983 */ /* 0x000f220000300800 */
[----:B------:R-:W-:-:S03]  /*de30*/  FADD R12, R52, R12 ;  /* 0x0000000c340c7221 */ /* 0x000fc60000000000 */
        /* <DEDUP_REMOVED lines=132> */
[----:B------:R-:W5:Y:S04]  /*e680*/  LDL.LU R114, [R1+0x500] ;  /* 0x0005000001727983 */ /* 0x000f680000300800 */
[----:B------:R-:W5:Y:S01]  /*e690*/  LDL.LU R115, [R1+0x4fc] ;  /* 0x0004fc0001737983 */ /* 0x000f620000300800 */
[----:B------:R-:W-:Y:S01]  /*e6a0*/  FADD R206, R149, R206 ;  /* 0x000000ce95ce7221 */ /* 0x000fe20000000000 */
[----:B------:R-:W-:Y:S01]  /*e6b0*/  FADD R237, R118, R237 ;  /* 0x000000ed76ed7221 */ /* 0x000fe20000000000 */
[----:B------:R-:W-:Y:S01]  /*e6c0*/  FADD R236, R119, R236 ;  /* 0x000000ec77ec7221 */ /* 0x000fe20000000000 */
[----:B------:R0:W-:Y:S01]  /*e6d0*/  STL [R1+0x200], R116 ;  /* 0x0002007401007387 */ /* 0x0001e20000100800 */
[----:B------:R-:W-:Y:S01]  /*e6e0*/  FADD R235, R120, R235 ;  /* 0x000000eb78eb7221 */ /* 0x000fe20000000000 */
        /* <DEDUP_REMOVED lines=8> */
[----:B0-----:R-:W4:Y:S01]  /*e770*/  LDL.LU R116, [R1+0x1b4] ;  /* 0x0001b40001747983 */ /* 0x001f220000300800 */
[----:B------:R-:W-:Y:S01]  /*e780*/  FADD R226, R129, R226 ;  /* 0x000000e281e27221 */ /* 0x000fe20000000000 */
[----:B------:R-:W-:Y:S01]  /*e790*/  FADD R225, R130, R225 ;  /* 0x000000e182e17221 */ /* 0x000fe20000000000 */
[----:B------:R-:W-:Y:S01]  /*e7a0*/  FADD R224, R131, R224 ;  /* 0x000000e083e07221 */ /* 0x000fe20000000000 */
[----:B------:R-:W4:Y:S01]  /*e7b0*/  LDL.LU R148, [R1+0x208] ;  /* 0x0002080001947983 */ /* 0x000f220000300800 */
[----:B------:R-:W-:Y:S01]  /*e7c0*/  FADD R223, R132, R223 ;  /* 0x000000df84df7221 */ /* 0x000fe20000000000 */
[----:B------:R-:W-:Y:S01]  /*e7d0*/  FADD R216, R139, R216 ;  /* 0x000000d88bd87221 */ /* 0x000fe20000000000 */
[----:B------:R-:W-:Y:S01]  /*e7e0*/  FADD R222, R133, R222 ;  /* 0x000000de85de7221 */ /* 0x000fe20000000000 */
        /* <DEDUP_REMOVED lines=8> */
[----:B------:R-:W5:Y:S01]  /*e870*/  LDL.LU R149, [R1+0x20c] ;  /* 0x00020c0001957983 */ /* 0x000f620000300800 */
[----:B------:R-:W-:Y:S01]  /*e880*/  FADD R212, R143, R212 ;  /* 0x000000d48fd47221 */ /* 0x000fe20000000000 */
[----:B------:R-:W-:Y:S01]  /*e890*/  FADD R218, R137, R218 ;  /* 0x000000da89da7221 */ /* 0x000fe20000000000 */
[----:B------:R-:W-:Y:S01]  /*e8a0*/  FADD R211, R144, R211 ;  /* 0x000000d390d37221 */ /* 0x000fe20000000000 */
[----:B------:R-:W5:Y:S01]  /*e8b0*/  LDL.LU R118, [R1+0x1bc] ;  /* 0x0001bc0001767983 */ /* 0x000f620000300800 */
[----:B------:R-:W-:Y:S01]  /*e8c0*/  FADD R217, R138, R217 ;  /* 0x000000d98ad97221 */ /* 0x000fe20000000000 */
[----:B------:R-:W-:Y:S01]  /*e8d0*/  FADD R210, R145, R210 ;  /* 0x000000d291d27221 */ /* 0x000fe20000000000 */
[----:B---3--:R-:W-:Y:S01]  /*e8e0*/  FADD R204, R151, R204 ;  /* 0x000000cc97cc7221 */ /* 0x008fe20000000000 */
[----:B------:R-:W3:Y:S01]  /*e8f0*/  LDL.LU R0, [R1+0x210] ;  /* 0x0002100001007983 */ /* 0x000ee20000300800 */
[----:B------:R-:W-:Y:S01]  /*e900*/  FADD R209, R146, R209 ;  /* 0x000000d192d17221 */ /* 0x000fe20000000000 */
[----:B--2---:R-:W-:Y:S01]  /*e910*/  FADD R205, R150, R205 ;  /* 0x000000cd96cd7221 */ /* 0x004fe20000000000 */
[----:B------:R-:W-:Y:S01]  /*e920*/  FADD R208, R147, R208 ;  /* 0x000000d093d07221 */ /* 0x000fe20000000000 */
[----:B------:R-:W2:Y:S04]  /*e930*/  LDL.LU R119, [R1+0x1c0] ;  /* 0x0001c00001777983 */ /* 0x000ea80000300800 */
[----:B0-----:R-:W2:Y:S04]  /*e940*/  LDL.LU R2, [R1+0x214] ;  /* 0x0002140001027983 */ /* 0x001ea80000300800 */
        /* <DEDUP_REMOVED lines=29> */
[----:B------:R-:W2:Y:S01]  /*eb20*/  LDL.LU R147, [R1+0x250] ;  /* 0x0002500001937983 */ /* 0x000ea20000300800 */
[----:B----4-:R-:W-:-:S03]  /*eb30*/  FADD R148, R116, R148 ;  /* 0x0000009474947221 */ /* 0x010fc60000000000 */
[----:B------:R-:W4:Y:S04]  /*eb40*/  LDL.LU R116, [R1+0x4f8] ;  /* 0x0004f80001747983 */ /* 0x000f280000300800 */
[----:B------:R0:W-:Y:S01]  /*eb50*/  STL [R1+0x208], R148 ;  /* 0x0002089401007387 */ /* 0x0001e20000100800 */
[----:B-----5:R-:W-:-:S03]  /*eb60*/  FADD R149, R117, R149 ;  /* 0x0000009575957221 */ /* 0x020fc60000000000 */
[----:B0-----:R-:W5:Y:S04]  /*eb70*/  LDL.LU R148, [R1+0x254] ;  /* 0x0002540001947983 */ /* 0x001f680000300800 */
[----:B------:R-:W4:Y:S04]  /*eb80*/  LDL.LU R117, [R1+0x4f4] ;  /* 0x0004f40001757983 */ /* 0x000f280000300800 */
[----:B------:R0:W-:Y:S04]  /*eb90*/  STL [R1+0x20c], R149 ;  /* 0x00020c9501007387 */ /* 0x0001e80000100800 */
[----:B0-----:R-:W4:Y:S01]  /*eba0*/  LDL.LU R149, [R1+0x258] ;  /* 0x0002580001957983 */ /* 0x001f220000300800 */
[----:B---3--:R-:W-:Y:S01]  /*ebb0*/  FADD R0, R118, R0 ;  /* 0x0000000076007221 */ /* 0x008fe20000000000 */
[----:B--2---:R-:W-:-:S02]  /*ebc0*/  FADD R2, R119, R2 ;  /* 0x0000000277027221 */ /* 0x004fc40000000000 */
[----:B------:R-:W2:Y:S01]  /*ebd0*/  LDL.LU R118, [R1+0x4f0] ;  /* 0x0004f00001767983 */ /* 0x000ea20000300800 */
[----:B------:R-:W-:-:S03]  /*ebe0*/  FADD R121, R120, R121 ;  /* 0x0000007978797221 */ /* 0x000fc60000000000 */
[----:B------:R0:W-:Y:S01]  /*ebf0*/  STL [R1+0x210], R0 ;  /* 0x0002100001007387 */ /* 0x0001e20000100800 */
[----:B------:R-:W-:-:S03]  /*ec00*/  FADD R123, R122, R123 ;  /* 0x0000007b7a7b7221 */ /* 0x000fc60000000000 */
[----:B0-----:R-:W3:Y:S04]  /*ec10*/  LDL.LU R0, [R1+0x25c] ;  /* 0x00025c0001007983 */ /* 0x001ee80000300800 */
[----:B------:R-:W2:Y:S04]  /*ec20*/  LDL.LU R119, [R1+0x4ec] ;  /* 0x0004ec0001777983 */ /* 0x000ea80000300800 */
[----:B------:R0:W-:Y:S01]  /*ec30*/  STL [R1+0x214], R2 ;  /* 0x0002140201007387 */ /* 0x0001e20000100800 */
[----:B------:R-:W-:Y:S01]  /*ec40*/  FADD R125, R124, R125 ;  /* 0x0000007d7c7d7221 */ /* 0x000fe20000000000 */
[----:B------:R-:W-:-:S02]  /*ec50*/  FADD R127, R126, R127 ;  /* 0x0000007f7e7f7221 */ /* 0x000fc40000000000 */
[----:B0-----:R-:W2:Y:S04]  /*ec60*/  LDL.LU R2, [R1+0x260] ;  /* 0x0002600001027983 */ /* 0x001ea80000300800 */
[----:B------:R-:W2:Y:S04]  /*ec70*/  LDL.LU R120, [R1+0x4e8] ;  /* 0x0004e80001787983 */ /* 0x000ea80000300800 */
[----:B------:R0:W-:Y:S01]  /*ec80*/  STL [R1+0x218], R121 ;  /* 0x0002187901007387 */ /* 0x0001e20000100800 */
[----:B------:R-:W-:-:S03]  /*ec90*/  FADD R129, R128, R129 ;  /* 0x0000008180817221 */ /* 0x000fc60000000000 */
        /* <DEDUP_REMOVED lines=42> */
[----:B------:R0:W-:Y:S04]  /*ef40*/  STL [R1+0x244], R144 ;  /* 0x0002449001007387 */ /* 0x0001e80000100800 */
[----:B0-----:R-:W2:Y:S04]  /*ef50*/  LDL.LU R144, [R1+0x278] ;  /* 0x0002780001907983 */ /* 0x001ea80000300800 */
[----:B------:R-:W2:Y:S04]  /*ef60*/  LDL.LU R138, [R1+0x4a0] ;  /* 0x0004a000018a7983 */ /* 0x000ea80000300800 */
[----:B------:R0:W-:Y:S04]  /*ef70*/  STL [R1+0x248], R145 ;  /* 0x0002489101007387 */ /* 0x0001e80000100800 */
[----:B0-----:R-:W2:Y:S04]  /*ef80*/  LDL.LU R145, [R1+0x27c] ;  /* 0x00027c0001917983 */ /* 0x001ea80000300800 */
[----:B------:R0:W-:Y:S01]  /*ef90*/  STL [R1+0x24c], R146 ;  /* 0x00024c9201007387 */ /* 0x0001e20000100800 */
[----:B-----5:R-:W-:-:S03]  /*efa0*/  FADD R148, R24, R148 ;  /* 0x0000009418947221 */ /* 0x020fc60000000000 */
[----:B0-----:R-:W5:Y:S04]  /*efb0*/  LDL.LU R146, [R1+0x280] ;  /* 0x0002800001927983 */ /* 0x001f680000300800 */
[----:B------:R0:W-:Y:S04]  /*efc0*/  STL [R1+0x250], R147 ;  /* 0x0002509301007387 */ /* 0x0001e80000100800 */
[----:B0-----:R-:W5:Y:S01]  /*efd0*/  LDL.LU R147, [R1+0x284] ;  /* 0x0002840001937983 */ /* 0x001f620000300800 */
[----:B----4-:R-:W-:-:S03]  /*efe0*/  FADD R149, R25, R149 ;  /* 0x0000009519957221 */ /* 0x010fc60000000000 */
[----:B------:R0:W-:Y:S04]  /*eff0*/  STL [R1+0x254], R148 ;  /* 0x0002549401007387 */ /* 0x0001e80000100800 */
[----:B0-----:R-:W4:Y:S04]  /*f000*/  LDL.LU R148, [R1+0x288] ;  /* 0x0002880001947983 */ /* 0x001f280000300800 */
[----:B------:R0:W-:Y:S04]  /*f010*/  STL [R1+0x258], R149 ;  /* 0x0002589501007387 */ /* 0x0001e80000100800 */
[----:B0-----:R-:W4:Y:S04]  /*f020*/  LDL.LU R149, [R1+0x28c] ;  /* 0x00028c0001957983 */ /* 0x001f280000300800 */
[----:B------:R-:W4:Y:S01]  /*f030*/  LDL.LU R150, [R1+0x290] ;  /* 0x0002900001967983 */ /* 0x000f220000300800 */
[----:B---3--:R-:W-:-:S03]  /*f040*/  FADD R0, R26, R0 ;  /* 0x000000001a007221 */ /* 0x008fc60000000000 */
[----:B------:R-:W3:Y:S01]  /*f050*/  LDL.LU R151, [R1+0x294] ;  /* 0x0002940001977983 */ /* 0x000ee20000300800 */
[----:B--2---:R-:W-:-:S03]  /*f060*/  FADD R2, R27, R2 ;  /* 0x000000021b027221 */ /* 0x004fc60000000000 */
[----:B------:R0:W-:Y:S04]  /*f070*/  STL [R1+0x25c], R0 ;  /* 0x00025c0001007387 */ /* 0x0001e80000100800 */
[----:B------:R-:W2:Y:S04]  /*f080*/  LDL.LU R27, [R1+0x2c8] ;  /* 0x0002c800011b7983 */ /* 0x000ea80000300800 */
[----:B------:R-:W2:Y:S04]  /*f090*/  LDL.LU R26, [R1+0x2cc] ;  /* 0x0002cc00011a7983 */ /* 0x000ea80000300800 */
[----:B------:R1:W-:Y:S04]  /*f0a0*/  STL [R1+0x260], R2 ;  /* 0x0002600201007387 */ /* 0x0003e80000100800 */
[----:B------:R-:W2:Y:S04]  /*f0b0*/  LDL.LU R25, [R1+0x2d0] ;  /* 0x0002d00001197983 */ /* 0x000ea80000300800 */
[----:B------:R-:W2:Y:S04]  /*f0c0*/  LDL.LU R24, [R1+0x2d4] ;  /* 0x0002d40001187983 */ /* 0x000ea80000300800 */
[----:B0-----:R-:W2:Y:S04]  /*f0d0*/  LDL.LU R0, [R1+0x2d8] ;  /* 0x0002d80001007983 */ /* 0x001ea80000300800 */
[----:B-1----:R-:W2:Y:S01]  /*f0e0*/  LDL.LU R2, [R1+0x2dc] ;  /* 0x0002dc0001027983 */ /* 0x002ea20000300800 */
[----:B------:R-:W-:-:S05]  /*f0f0*/  FADD R139, R28, R139 ;  /* 0x0000008b1c8b7221 */ /* 0x000fca0000000000 */
[----:B------:R0:W-:Y:S04]  /*f100*/  STL [R1+0x264], R139 ;  /* 0x0002648b01007387 */ /* 0x0001e80000100800 */
[----:B0-----:R-:W2:Y:S01]  /*f110*/  LDL.LU R139, [R1+0x49c] ;  /* 0x00049c00018b7983 */ /* 0x001ea20000300800 */
[----:B------:R-:W-:-:S03]  /*f120*/  FADD R140, R29, R140 ;  /* 0x0000008c1d8c7221 */ /* 0x000fc60000000000 */
[----:B------:R-:W2:Y:S04]  /*f130*/  LDL.LU R28, [R1+0x2c4] ;  /* 0x0002c400011c7983 */ /* 0x000ea80000300800 */
        /* <DEDUP_REMOVED lines=20> */
[----:B------:R0:W-:Y:S01]  /*f280*/  STL [R1+0x27c], R145 ;  /* 0x00027c9101007387 */ /* 0x0001e20000100800 */
[----:B-----5:R-:W-:-:S03]  /*f290*/  FADD R146, R35, R146 ;  /* 0x0000009223927221 */ /* 0x020fc60000000000 */
[----:B0-----:R-:W5:Y:S04]  /*f2a0*/  LDL.LU R145, [R1+0x484] ;  /* 0x0004840001917983 */ /* 0x001f680000300800 */
[----:B------:R-:W5:Y:S04]  /*f2b0*/  LDL.LU R34, [R1+0x2ac] ;  /* 0x0002ac0001227983 */ /* 0x000f680000300800 */
[----:B------:R0:W-:Y:S01]  /*f2c0*/  STL [R1+0x280], R146 ;  /* 0x0002809201007387 */ /* 0x0001e20000100800 */
[----:B------:R-:W-:-:S03]  /*f2d0*/  FADD R147, R36, R147 ;  /* 0x0000009324937221 */ /* 0x000fc60000000000 */
[----:B0-----:R-:W5:Y:S04]  /*f2e0*/  LDL.LU R146, [R1+0x480] ;  /* 0x0004800001927983 */ /* 0x001f680000300800 */
[----:B------:R-:W5:Y:S01]  /*f2f0*/  LDL.LU R35, [R1+0x2a8] ;  /* 0x0002a80001237983 */ /* 0x000f620000300800 */
[----:B----4-:R-:W-:-:S03]  /*f300*/  FADD R148, R37, R148 ;  /* 0x0000009425947221 */ /* 0x010fc60000000000 */
[----:B------:R0:W-:Y:S04]  /*f310*/  STL [R1+0x284], R147 ;  /* 0x0002849301007387 */ /* 0x0001e80000100800 */
[----:B0-----:R-:W4:Y:S01]  /*f320*/  LDL.LU R147, [R1+0x47c] ;  /* 0x00047c0001937983 */ /* 0x001f220000300800 */
[----:B------:R-:W-:-:S03]  /*f330*/  FADD R149, R38, R149 ;  /* 0x0000009526957221 */ /* 0x000fc60000000000 */
[----:B------:R-:W4:Y:S01]  /*f340*/  LDL.LU R36, [R1+0x2a4] ;  /* 0x0002a40001247983 */ /* 0x000f220000300800 */
[----:B------:R-:W-:-:S03]  /*f350*/  FADD R150, R39, R150 ;  /* 0x0000009627967221 */ /* 0x000fc60000000000 */
[----:B------:R0:W-:Y:S04]  /*f360*/  STL [R1+0x288], R148 ;  /* 0x0002889401007387 */ /* 0x0001e80000100800 */
[----:B0-----:R-:W4:Y:S04]  /*f370*/  LDL.LU R148, [R1+0x478] ;  /* 0x0004780001947983 */ /* 0x001f280000300800 */
[----:B------:R-:W4:Y:S04]  /*f380*/  LDL.LU R37, [R1+0x2a0] ;  /* 0x0002a00001257983 */ /* 0x000f280000300800 */
[----:B------:R0:W-:Y:S04]  /*f390*/  STL [R1+0x28c], R149 ;  /* 0x00028c9501007387 */ /* 0x0001e80000100800 */
[----:B0-----:R-:W4:Y:S04]  /*f3a0*/  LDL.LU R149, [R1+0x474] ;  /* 0x0004740001957983 */ /* 0x001f280000300800 */
[----:B------:R-:W4:Y:S04]  /*f3b0*/  LDL.LU R38, [R1+0x29c] ;  /* 0x00029c0001267983 */ /* 0x000f280000300800 */
[----:B------:R0:W-:Y:S04]  /*f3c0*/  STL [R1+0x290], R150 ;  /* 0x0002909601007387 */ /* 0x0001e80000100800 */
[----:B0-----:R-:W4:Y:S04]  /*f3d0*/  LDL.LU R150, [R1+0x470] ;  /* 0x0004700001967983 */ /* 0x001f280000300800 */
[----:B------:R-:W4:Y:S01]  /*f3e0*/  LDL.LU R39, [R1+0x298] ;  /* 0x0002980001277983 */ /* 0x000f220000300800 */
[----:B---3--:R-:W-:-:S05]  /*f3f0*/  FADD R151, R40, R151 ;  /* 0x0000009728977221 */ /* 0x008fca0000000000 */
[----:B------:R0:W-:Y:S01]  /*f400*/  STL [R1+0x294], R151 ;  /* 0x0002949701007387 */ /* 0x0001e20000100800 */
[----:B--2---:R-:W-:-:S03]  /*f410*/  FADD R27, R53, R27 ;  /* 0x0000001b351b7221 */ /* 0x004fc60000000000 */
[----:B0-----:R-:W2:Y:S01]  /*f420*/  LDL.LU R151, [R1+0x46c] ;  /* 0x00046c0001977983 */ /* 0x001ea20000300800 */
        /* <DEDUP_REMOVED lines=11> */
[----:B-----5:R-:W-:Y:S01]  /*f4e0*/  FADD R34, R46, R34 ;  /* 0x000000222e227221 */ /* 0x020fe20000000000 */
[----:B------:R-:W-:Y:S01]  /*f4f0*/  FADD R35, R45, R35 ;  /* 0x000000232d237221 */ /* 0x000fe20000000000 */
[----:B----4-:R-:W-:Y:S01]  /*f500*/  FADD R36, R44, R36 ;  /* 0x000000242c247221 */ /* 0x010fe20000000000 */
[----:B------:R-:W-:Y:S01]  /*f510*/  FADD R37, R43, R37 ;  /* 0x000000252b257221 */ /* 0x000fe20000000000 */
[----:B------:R-:W-:Y:S01]  /*f520*/  FADD R38, R42, R38 ;  /* 0x000000262a267221 */ /* 0x000fe20000000000 */
[----:B------:R-:W-:-:S05]  /*f530*/  FADD R39, R41, R39 ;  /* 0x0000002729277221 */ /* 0x000fca0000000000 */
[----:B------:R0:W-:Y:S04]  /*f540*/  STL [R1+0x298], R39 ;  /* 0x0002982701007387 */ /* 0x0001e80000100800 */
        /* <DEDUP_REMOVED lines=14> */
[----:B------:R-:W2:Y:S04]  /*f630*/  LDL.LU R52, [R1+0x2e0] ;  /* 0x0002e00001347983 */ /* 0x000ea80000300800 */
[----:B------:R2:W-:Y:S04]  /*f640*/  STL [R1+0x2d4], R24 ;  /* 0x0002d41801007387 */ /* 0x0005e80000100800 */
[----:B------:R-:W2:Y:S04]  /*f650*/  LDL.LU R51, [R1+0x2e4] ;  /* 0x0002e40001337983 */ /* 0x000ea80000300800 */
[----:B------:R2:W-:Y:S04]  /*f660*/  STL [R1+0x2d8], R0 ;  /* 0x0002d80001007387 */ /* 0x0005e80000100800 */
        /* <DEDUP_REMOVED lines=13> */
[----:B-1----:R-:W2:Y:S04]  /*f740*/  LDL.LU R38, [R1+0x318] ;  /* 0x0003180001267983 */ /* 0x002ea80000300800 */
[----:B---3--:R-:W3:Y:S04]  /*f750*/  LDL.LU R37, [R1+0x31c] ;  /* 0x00031c0001257983 */ /* 0x008ee80000300800 */
[----:B----4-:R-:W4:Y:S04]  /*f760*/  LDL.LU R36, [R1+0x320] ;  /* 0x0003200001247983 */ /* 0x010f280000300800 */
[----:B-----5:R-:W5:Y:S04]  /*f770*/  LDL.LU R35, [R1+0x324] ;  /* 0x0003240001237983 */ /* 0x020f680000300800 */
[----:B--2---:R-:W2:Y:S04]  /*f780*/  LDL.LU R34, [R1+0x328] ;  /* 0x0003280001227983 */ /* 0x004ea80000300800 */
        /* <DEDUP_REMOVED lines=12> */
[----:B------:R-:W-:Y:S01]  /*f850*/  FADD R52, R59, R52 ;  /* 0x000000343b347221 */ /* 0x000fe20000000000 */
        /* <DEDUP_REMOVED lines=28> */
[----:B---3--:R-:W-:-:S03]  /*fa20*/  FADD R37, R74, R37 ;  /* 0x000000254a257221 */ /* 0x008fc60000000000 */
[----:B------:R3:W-:Y:S01]  /*fa30*/  STL [R1+0x318], R38 ;  /* 0x0003182601007387 */ /* 0x0007e20000100800 */
[----:B----4-:R-:W-:-:S03]  /*fa40*/  FADD R36, R75, R36 ;  /* 0x000000244b247221 */ /* 0x010fc60000000000 */
[----:B------:R4:W-:Y:S01]  /*fa50*/  STL [R1+0x31c], R37 ;  /* 0x00031c2501007387 */ /* 0x0009e20000100800 */
[----:B-----5:R-:W-:-:S03]  /*fa60*/  FADD R35, R76, R35 ;  /* 0x000000234c237221 */ /* 0x020fc60000000000 */
[----:B------:R5:W-:Y:S01]  /*fa70*/  STL [R1+0x320], R36 ;  /* 0x0003202401007387 */ /* 0x000be20000100800 */
[----:B--2---:R-:W-:-:S03]  /*fa80*/  FADD R34, R77, R34 ;  /* 0x000000224d227221 */ /* 0x004fc60000000000 */
        /* <DEDUP_REMOVED lines=22> */
[----:B0-----:R-:W2:Y:S01]  /*fbf0*/  LDL.LU R52, [R1+0x35c] ;  /* 0x00035c0001347983 */ /* 0x001ea20000300800 */
[----:B------:R-:W-:-:S03]  /*fc00*/  FADD R2, R89, R2 ;  /* 0x0000000259027221 */ /* 0x000fc60000000000 */
[----:B------:R0:W-:Y:S04]  /*fc10*/  STL [R1+0x350], R24 ;  /* 0x0003501801007387 */ /* 0x0001e80000100800 */
[----:B-1----:R-:W2:Y:S04]  /*fc20*/  LDL.LU R51, [R1+0x360] ;  /* 0x0003600001337983 */ /* 0x002ea80000300800 */
        /* <DEDUP_REMOVED lines=181> */
[----:B------:R-:W-:Y:S01]  /*10780*/  FADD R0, R150, R0 ;  /* 0x0000000096007221 */ /* 0x000fe20000000000 */
[----:B------:R-:W-:-:S05]  /*10790*/  FADD R2, R2, R151 ;  /* 0x0000009702027221 */ /* 0x000fca0000000000 */
[----:B------:R1:W-:Y:S04]  /*107a0*/  STL [R1+0x450], R2 ;  /* 0x0004500201007387 */ /* 0x0003e80000100800 */
[----:B------:R1:W-:Y:S04]  /*107b0*/  STL [R1+0x448], R24 ;  /* 0x0004481801007387 */ /* 0x0003e80000100800 */
[----:B------:R1:W-:Y:S02]  /*107c0*/  STL [R1+0x44c], R0 ;  /* 0x00044c0001007387 */ /* 0x0003e40000100800 */
.L_x_28:
[----:B-1----:R-:W1:Y:S02]  /*107d0*/  LDC R0, c[0x0][0x28c] ;  /* 0x0000a300ff007b82 */ /* 0x002e640000000800 */
[----:B-1----:R-:W-:-:S13]  /*107e0*/  ISETP.GE.AND P0, PT, R0, 0x1, PT ;  /* 0x000000010000780c */ /* 0x002fda0003f06270 */
[----:B------:R-:W-:Y:S05]  /*107f0*/  @!P0 BRA `(.L_x_29) ;  /* 0x0000000000508947 */ /* 0x000fea0003800000 */
[----:B------:R-:W-:-:S06]  /*10800*/  UISETP.NE.AND UP0, UPT, UR23, 0x3, UPT ;  /* 0x000000031700788c */ /* 0x000fcc000bf05270 */
[----:B------:R-:W-:-:S13]  /*10810*/  PLOP3.LUT P0, PT, PT, PT, UP0, 0x80, 0x0 ;  /* 0x000000000000781c */ /* 0x000fda0003f0f008 */
[----:B------:R-:W-:Y:S05]  /*10820*/  @!P0 BRA `(.L_x_30) ;  /* 0x0000000000048947 */ /* 0x000fea0003800000 */
[----:B------:R-:W-:Y:S01]  /*10830*/  BPT.TRAP 0x1 ;  /* 0x000000040000795c */ /* 0x000fe20000300000 */
.L_x_30:
[----:B------:R-:W-:-:S04]  /*10840*/  UISETP.LT.AND UP0, UPT, UR9, 0x1, UPT ;  /* 0x000000010900788c */ /* 0x000fc8000bf01270 */
[----:B------:R-:W-:Y:S02]  /*10850*/  USEL UR8, UR9, 0x1, UP0 ;  /* 0x0000000109087887 */ /* 0x000fe40008000000 */
[----:B------:R-:W-:Y:S02]  /*10860*/  UISETP.GT.U32.AND UP0, UPT, UR13, 0x1, UPT ;  /* 0x000000010d00788c */ /* 0x000fe4000bf04070 */
[----:B------:R-:W-:-:S04]  /*10870*/  UIADD3 UR8, UR5, UR9, -UR8 ;  /* 0x0000000905087290 */ /* 0x000fc8000fffe808 */
[----:B------:R-:W-:Y:S01]  /*10880*/  UIMAD.WIDE.U32 UR6, UR8, 0x24924925, URZ ;  /* 0x24924925080678a5 */ /* 0x000fe2000f8e003f */
[----:B------:R-:W-:-:S03]  /*10890*/  PLOP3.LUT P0, PT, PT, PT, UP0, 0x80, 0x0 ;  /* 0x000000000000781c */ /* 0x000fc60003f0f008 */
[----:B------:R-:W-:-:S04]  /*108a0*/  UIADD3 UR6, UR8, -UR7, URZ ;  /* 0x8000000708067290 */ /* 0x000fc8000fffe03f */
[----:B------:R-:W-:-:S04]  /*108b0*/  ULEA.HI UR6, UR6, UR7, URZ, 0x1f ;  /* 0x0000000706067291 */ /* 0x000fc8000f8ff83f */
[----:B------:R-:W-:-:S04]  /*108c0*/  USHF.R.U32.HI UR6, URZ, 0x2, UR6 ;  /* 0x000000023f067899 */ /* 0x000fc80008011606 */
[----:B------:R-:W-:-:S04]  /*108d0*/  UIMAD UR6, UR6, -0x7, UR8 ;  /* 0xfffffff9060678a4 */ /* 0x000fc8000f8e0208 */
[----:B------:R-:W-:-:S04]  /*108e0*/  ULEA UR6, UR6, UR11, 0x3 ;  /* 0x0000000b06067291 */ /* 0x000fc8000f8e183f */
[----:B------:R-:W-:-:S04]  /*108f0*/  UIADD3 UR6, UR6, 0x38, URZ ;  /* 0x0000003806067890 */ /* 0x000fc8000fffe03f */
[----:B------:R-:W-:-:S09]  /*10900*/  UPRMT UR6, URZ, 0x654, UR6 ;  /* 0x000006543f067896 */ /* 0x000fd20008000006 */
[----:B------:R-:W-:Y:S01]  /*10910*/  SYNCS.ARRIVE.TRANS64.RED.A1T0 RZ, [UR6], RZ ;  /* 0x000000ffffff79a7 */ /* 0x000fe20008100406 */
[----:B------:R-:W-:Y:S05]  /*10920*/  @P0 BRA `(.L_x_29) ;  /* 0x0000000000040947 */ /* 0x000fea0003800000 */
[----:B------:R-:W-:Y:S01]  /*10930*/  BPT.TRAP 0x1 ;  /* 0x000000040000795c */ /* 0x000fe20000300000 */
.L_x_29:
[----:B------:R-:W3:Y:S01]  /*10940*/  LDL.LU R27, [R1+0x460] ;  /* 0x00046000011b7983 */ /* 0x000ee20000300800 */
[----:B------:R-:W1:Y:S01]  /*10950*/  LDC R24, c[0x0][0x288] ;  /* 0x0000a200ff187b82 */ /* 0x000e620000000800 */
[----:B------:R-:W0:Y:S01]  /*10960*/  S2R R26, SR_TID.X ;  /* 0x00000000001a7919 */ /* 0x000e220000002100 */
[----:B------:R-:W-:Y:S01]  /*10970*/  UIADD3 UR8, UR9, UR5, URZ ;  /* 0x0000000509087290 */ /* 0x000fe2000fffe03f */
[----:B------:R-:W-:Y:S01]  /*10980*/  ULDC UR6, c[0x0][0x284] ;  /* 0x0000a10000067ab9 */ /* 0x000fe20000000800 */
[----:B------:R-:W4:Y:S02]  /*10990*/  LDL.LU R25, [R1+0x45c] ;  /* 0x00045c0001197983 */ /* 0x000f240000300800 */
[----:B------:R-:W-:Y:S01]  /*109a0*/  UISETP.GT.U32.AND UP0, UPT, UR8, 0x6, UPT ;  /* 0x000000060800788c */ /* 0x000fe2000bf04070 */
[----:B------:R-:W-:Y:S01]  /*109b0*/  IMAD.MOV.U32 R40, RZ, RZ, -0x1 ;  /* 0xffffffffff287424 */ /* 0x000fe200078e00ff */
[----:B------:R-:W-:Y:S02]  /*109c0*/  USHF.R.S32.HI UR11, URZ, 0x1f, UR10 ;  /* 0x0000001f3f0b7899 */ /* 0x000fe4000801140a */
[----:B------:R-:W-:-:S02]  /*109d0*/  UISETP.LT.U32.AND UP0, UPT, UR9, 0x7, UP0 ;  /* 0x000000070900788c */ /* 0x000fc40008701070 */
[----:B------:R-:W-:Y:S01]  /*109e0*/  UISETP.GE.U32.AND UP1, UPT, UR9, 0x7, UPT ;  /* 0x000000070900788c */ /* 0x000fe2000bf26070 */
[----:B------:R-:W-:Y:S01]  /*109f0*/  ULDC.64 UR16, c[0x0][0x5d0] ;  /* 0x0001740000107ab9 */ /* 0x000fe20000000a00 */
[----:B------:R-:W-:-:S04]  /*10a00*/  USEL UR12, URZ, 0x1, !UP0 ;  /* 0x000000013f0c7887 */ /* 0x000fc8000c000000 */
[----:B------:R-:W-:Y:S01]  /*10a10*/  ULOP3.LUT UR4, UR4, UR12, URZ, 0x3c, !UPT ;  /* 0x0000000c04047292 */ /* 0x000fe2000f8e3c3f */
[C---:B0-----:R-:W-:Y:S01]  /*10a20*/  LOP3.LUT R2, R26.reuse, 0x3, RZ, 0xc0, !PT ;  /* 0x000000031a027812 */ /* 0x041fe200078ec0ff */
[----:B------:R-:W-:Y:S01]  /*10a30*/  IMAD.SHL.U32 R32, R26, 0x2, RZ ;  /* 0x000000021a207824 */ /* 0x000fe200078e00ff */
[----:B------:R-:W-:-:S03]  /*10a40*/  SHF.R.U32.HI R34, RZ, 0x7, R26 ;  /* 0x00000007ff227819 */ /* 0x000fc6000001161a */
[----:B-1----:R-:W-:Y:S01]  /*10a50*/  IMAD R2, R2, -0x2, R24 ;  /* 0xfffffffe02027824 */ /* 0x002fe200078e0218 */
[----:B------:R-:W-:Y:S02]  /*10a60*/  LOP3.LUT R34, R34, 0x1, RZ, 0xc0, !PT ;  /* 0x0000000122227812 */ /* 0x000fe400078ec0ff */
[----:B------:R-:W-:-:S03]  /*10a70*/  LOP3.LUT R32, R32, 0x6, RZ, 0xc0, !PT ;  /* 0x0000000620207812 */ /* 0x000fc600078ec0ff */
[----:B------:R-:W-:Y:S02]  /*10a80*/  IMAD.SHL.U32 R35, R34, 0x40, RZ ;  /* 0x0000004022237824 */ /* 0x000fe400078e00ff */
[----:B---3--:R-:W-:-:S04]  /*10a90*/  IMAD.WIDE R36, R27, 0x100, RZ ;  /* 0x000001001b247825 */ /* 0x008fc800078e02ff */
[----:B----4-:R-:W-:Y:S01]  /*10aa0*/  IMAD.SHL.U32 R0, R25, 0x100, RZ ;  /* 0x0000010019007824 */ /* 0x010fe200078e00ff */
[----:B------:R-:W-:-:S04]  /*10ab0*/  PRMT R32, R32, 0x6540, R25 ;  /* 0x0000654020207816 */ /* 0x000fc80000000019 */
[----:B------:R-:W-:Y:S01]  /*10ac0*/  ISETP.GE.AND P0, PT, R0, R24, PT ;  /* 0x000000180000720c */ /* 0x000fe20003f06270 */
[----:B------:R-:W-:Y:S01]  /*10ad0*/  IMAD.IADD R0, R2, 0x1, -R0 ;  /* 0x0000000102007824 */ /* 0x000fe200078e0a00 */
[----:B------:R-:W-:Y:S02]  /*10ae0*/  SHF.R.U32.HI R2, RZ, 0x2, R26 ;  /* 0x00000002ff027819 */ /* 0x000fe4000001161a */
[----:B------:R-:W-:Y:S01]  /*10af0*/  LOP3.LUT R24, R26, 0x60, RZ, 0xc0, !PT ;  /* 0x000000601a187812 */ /* 0x000fe200078ec0ff */
[----:B------:R-:W-:Y:S01]  /*10b00*/  IMAD.U32 R26, RZ, RZ, UR16 ;  /* 0x00000010ff1a7e24 */ /* 0x000fe2000f8e00ff */
[----:B------:R-:W-:Y:S02]  /*10b10*/  LOP3.LUT R2, R2, 0x7, RZ, 0xc0, !PT ;  /* 0x0000000702027812 */ /* 0x000fe400078ec0ff */
[----:B------:R-:W-:Y:S02]  /*10b20*/  SHF.R.U32.HI R24, RZ, 0x1, R24 ;  /* 0x00000001ff187819 */ /* 0x000fe40000011618 */
[----:B------:R-:W-:-:S02]  /*10b30*/  LOP3.LUT R35, R35, 0x40, R2, 0xe2, !PT ;  /* 0x0000004023237812 */ /* 0x000fc400078ee202 */
[----:B------:R-:W-:Y:S02]  /*10b40*/  IADD3 R2, RZ, -R24, -R2 ;  /* 0x80000018ff027210 */ /* 0x000fe40007ffe802 */
[----:B------:R-:W-:Y:S02]  /*10b50*/  SHF.R.S32.HI R33, RZ, 0x1f, R32 ;  /* 0x0000001fff217819 */ /* 0x000fe40000011420 */
[----:B------:R-:W-:Y:S01]  /*10b60*/  LOP3.LUT R35, R36, R35, R24, 0xfe, !PT ;  /* 0x0000002324237212 */ /* 0x000fe200078efe18 */
[----:B------:R-:W-:Y:S02]  /*10b70*/  IMAD R34, R34, -0x40, R2 ;  /* 0xffffffc022227824 */ /* 0x000fe400078e0202 */
[----:B------:R-:W-:Y:S02]  /*10b80*/  IMAD.SHL.U32 R2, R27, 0x100, RZ ;  /* 0x000001001b027824 */ /* 0x000fe400078e00ff */
[----:B------:R-:W-:-:S03]  /*10b90*/  IMAD.WIDE.U32 R26, R26, UR10, R32 ;  /* 0x0000000a1a1a7c25 */ /* 0x000fc6000f8e0020 */
[C---:B------:R-:W-:Y:S02]  /*10ba0*/  IADD3 R34, -R2.reuse, UR6, R34 ;  /* 0x0000000602227c10 */ /* 0x040fe4000fffe122 */
[----:B------:R-:W-:Y:S01]  /*10bb0*/  ISETP.GE.OR P0, PT, R2, UR6, P0 ;  /* 0x0000000602007c0c */ /* 0x000fe20008706670 */
[----:B------:R-:W-:Y:S02]  /*10bc0*/  UIMAD.WIDE.U32 UR6, UR8, 0x24924925, URZ ;  /* 0x24924925080678a5 */ /* 0x000fe4000f8e003f */
[----:B------:R-:W-:Y:S02]  /*10bd0*/  UIMAD UR6, UR11, UR16, URZ ;  /* 0x000000100b0672a4 */ /* 0x000fe4000f8e023f */
[----:B------:R-:W-:Y:S02]  /*10be0*/  UIADD3 UR5, UR8, -UR7, URZ ;  /* 0x8000000708057290 */ /* 0x000fe4000fffe03f */
[----:B------:R-:W-:Y:S02]  /*10bf0*/  UIMAD UR6, UR10, UR17, UR6 ;  /* 0x000000110a0672a4 */ /* 0x000fe4000f8e0206 */
[----:B------:R-:W-:-:S04]  /*10c00*/  ULEA.HI UR5, UR5, UR7, URZ, 0x1f ;  /* 0x0000000705057291 */ /* 0x000fc8000f8ff83f */
[----:B------:R-:W-:Y:S01]  /*10c10*/  USHF.R.U32.HI UR5, URZ, 0x2, UR5 ;  /* 0x000000023f057899 */ /* 0x000fe20008011605 */
[----:B------:R-:W-:-:S03]  /*10c20*/  VIADD R27, R27, UR6 ;  /* 0x000000061b1b7c36 */ /* 0x000fc60008000000 */
[----:B------:R-:W-:Y:S02]  /*10c30*/  @UP1 ULOP3.LUT UR4, UR4, 0x1, UR5, 0x78, !UPT ;  /* 0x0000000104041892 */ /* 0x000fe4000f8e7805 */
[----:B------:R-:W-:Y:S01]  /*10c40*/  UIMAD UR5, UR5, -0x7, UR8 ;  /* 0xfffffff9050578a4 */ /* 0x000fe2000f8e0208 */
[----:B------:R-:W-:Y:S11]  /*10c50*/  @P0 BRA `(.L_x_31) ;  /* 0x0000012400b40947 */ /* 0x000ff60003800000 */
[----:B------:R-:W0:Y:S01]  /*10c60*/  LDC.64 R28, c[0x0][0x5c8] ;  /* 0x00017200ff1c7b82 */ /* 0x000e220000000a00 */
[----:B------:R-:W-:Y:S01]  /*10c70*/  ULDC.64 UR6, c[0x0][0x5c0] ;  /* 0x0001700000067ab9 */ /* 0x000fe20000000a00 */
[----:B------:R-:W-:Y:S01]  /*10c80*/  BSSY B0, `(.L_x_31) ;  /* 0x000126a000007945 */ /* 0x000fe20003800000 */
[-C--:B0-----:R-:W-:Y:S01]  /*10c90*/  IMAD R2, R37, R28.reuse, RZ ;  /* 0x0000001c25027224 */ /* 0x081fe200078e02ff */
[----:B------:R-:W-:Y:S01]  /*10ca0*/  SHF.L.U64.HI R38, R28, 0x3, R29 ;  /* 0x000000031c267819 */ /* 0x000fe2000001021d */
[----:B------:R-:W-:-:S04]  /*10cb0*/  IMAD.WIDE.U32 R26, R35, R28, R26 ;  /* 0x0000001c231a7225 */ /* 0x000fc800078e001a */
[----:B------:R-:W-:Y:S01]  /*10cc0*/  IMAD R2, R35, R29, R2 ;  /* 0x0000001d23027224 */ /* 0x000fe200078e0202 */
[C---:B------:R-:W-:Y:S01]  /*10cd0*/  LEA R30, P2, R28.reuse, R26, 0x7 ;  /* 0x0000001a1c1e7211 */ /* 0x040fe200078438ff */
[----:B------:R-:W-:Y:S01]  /*10ce0*/  IMAD.SHL.U32 R25, R28, 0x8, RZ ;  /* 0x000000081c197824 */ /* 0x000fe200078e00ff */
[----:B------:R-:W-:Y:S01]  /*10cf0*/  IADD3 R24, P5, R26, UR6, RZ ;  /* 0x000000061a187c10 */ /* 0x000fe2000ffbe0ff */
[----:B------:R-:W-:-:S03]  /*10d00*/  IMAD.IADD R2, R27, 0x1, R2 ;  /* 0x000000011b027824 */ /* 0x000fc600078e0202 */
[----:B------:R-:W-:Y:S02]  /*10d10*/  IADD3 R26, P0, P1, R26, UR6, R25 ;  /* 0x000000061a1a7c10 */ /* 0x000fe4000f91e019 */
[----:B------:R-:W-:Y:S02]  /*10d20*/  LEA.HI.X R31, R28, R2, R29, 0x7, P2 ;  /* 0x000000021c1f7211 */ /* 0x000fe400010f3c1d */
[----:B------:R-:W-:Y:S02]  /*10d30*/  IADD3 R28, P2, P3, R30, UR6, R25 ;  /* 0x000000061e1c7c10 */ /* 0x000fe4000fb5e019 */
[----:B------:R-:W-:Y:S02]  /*10d40*/  IADD3.X R25, R2, UR7, RZ, P5, !PT ;  /* 0x0000000702197c10 */ /* 0x000fe4000affe4ff */
[----:B------:R-:W-:Y:S02]  /*10d50*/  FSETP.NEU.AND P5, PT, RZ, UR22, PT ;  /* 0x00000016ff007c0b */ /* 0x000fe4000bfad000 */
[----:B------:R-:W-:-:S02]  /*10d60*/  IADD3 R30, P6, R30, UR6, RZ ;  /* 0x000000061e1e7c10 */ /* 0x000fc4000ffde0ff */
[C-C-:B------:R-:W-:Y:S02]  /*10d70*/  IADD3.X R29, R31.reuse, UR7, R38.reuse, P2, P3 ;  /* 0x000000071f1d7c10 */ /* 0x140fe400097e6426 */
[----:B------:R-:W-:Y:S02]  /*10d80*/  IADD3.X R27, R2, UR7, R38, P0, P1 ;  /* 0x00000007021b7c10 */ /* 0x000fe400087e2426 */
[----:B------:R-:W-:-:S05]  /*10d90*/  IADD3.X R31, R31, UR7, RZ, P6, !PT ;  /* 0x000000071f1f7c10 */ /* 0x000fca000b7fe4ff */
[----:B------:R-:W-:Y:S05]  /*10da0*/  @!P5 BRA `(.L_x_32) ;  /* 0x000000d800f8d947 */ /* 0x000fea0003800000 */
[----:B------:R-:W-:Y:S01]  /*10db0*/  ULDC.64 UR6, c[0x0][0x5b8] ;  /* 0x00016e0000067ab9 */ /* 0x000fe20000000a00 */
[----:B------:R-:W-:Y:S01]  /*10dc0*/  BSSY B1, `(.L_x_33) ;  /* 0x0000013000017945 */ /* 0x000fe20003800000 */
[----:B------:R-:W-:Y:S01]  /*10dd0*/  IMAD.U32 R2, RZ, RZ, UR6 ;  /* 0x00000006ff027e24 */ /* 0x000fe2000f8e00ff */
[----:B------:R-:W-:-:S03]  /*10de0*/  UIMAD UR6, UR11, UR6, URZ ;  /* 0x000000060b0672a4 */ /* 0x000fc6000f8e023f */
[----:B------:R-:W-:Y:S01]  /*10df0*/  IMAD.WIDE.U32 R32, R2, UR10, R32 ;  /* 0x0000000a02207c25 */ /* 0x000fe2000f8e0020 */
[----:B------:R-:W-:-:S03]  /*10e00*/  UIMAD UR6, UR10, UR7, UR6 ;  /* 0x000000070a0672a4 */ /* 0x000fc6000f8e0206 */
[----:B------:R-:W-:Y:S01]  /*10e10*/  IMAD.MOV.U32 R38, RZ, RZ, R32 ;  /* 0x000000ffff267224 */ /* 0x000fe200078e0020 */
[----:B------:R-:W-:Y:S02]  /*10e20*/  ULDC.64 UR10, c[0x0][0x5a8] ;  /* 0x00016a00000a7ab9 */ /* 0x000fe40000000a00 */
[----:B------:R-:W-:Y:S01]  /*10e30*/  VIADD R39, R33, UR6 ;  /* 0x0000000621277c36 */ /* 0x000fe20008000000 */
[----:B------:R-:W-:Y:S02]  /*10e40*/  ULDC.64 UR6, c[0x0][0x5b0] ;  /* 0x00016c0000067ab9 */ /* 0x000fe40000000a00 */
[----:B------:R-:W-:Y:S02]  /*10e50*/  IMAD R2, R37, UR6, RZ ;  /* 0x0000000625027c24 */ /* 0x000fe4000f8e02ff */
[----:B------:R-:W-:-:S04]  /*10e60*/  IMAD.WIDE.U32 R32, R35, UR6, R38 ;  /* 0x0000000623207c25 */ /* 0x000fc8000f8e0026 */
[----:B------:R-:W-:Y:S01]  /*10e70*/  IMAD R2, R35, UR7, R2 ;  /* 0x0000000723027c24 */ /* 0x000fe2000f8e0202 */
[----:B------:R-:W-:-:S04]  /*10e80*/  IADD3 R32, P0, R32, UR10, RZ ;  /* 0x0000000a20207c10 */ /* 0x000fc8000ff1e0ff */
[--C-:B------:R-:W-:Y:S02]  /*10e90*/  IADD3.X R33, R33, UR11, R2.reuse, P0, !PT ;  /* 0x0000000b21217c10 */ /* 0x100fe400087fe402 */
[----:B------:R-:W-:Y:S02]  /*10ea0*/  ISETP.GE.AND P0, PT, R34, 0x1, PT ;  /* 0x000000012200780c */ /* 0x000fe40003f06270 */
[----:B------:R-:W-:Y:S02]  /*10eb0*/  PRMT R2, RZ, 0x7610, R2 ;  /* 0x00007610ff027816 */ /* 0x000fe40000000002 */
[----:B------:R-:W-:-:S13]  /*10ec0*/  ISETP.LT.OR P1, PT, R0, 0x1, !P0 ;  /* 0x000000010000780c */ /* 0x000fda0004721670 */
[----:B------:R-:W-:Y:S05]  /*10ed0*/  @P1 BRA `(.L_x_34) ;  /* 0x0000000000041947 */ /* 0x000fea0003800000 */
[----:B------:R0:W5:Y:S02]  /*10ee0*/  LDG.E.U8 R2, desc[UR20][R32.64] ;  /* 0x0000001420027981 */ /* 0x000164000c1e1100 */
.L_x_34:
[----:B------:R-:W-:Y:S05]  /*10ef0*/  BSYNC B1 ;  /* 0x0000000000017941 */ /* 0x000fea0003800000 */
.L_x_33:
[----:B-----5:R-:W-:Y:S01]  /*10f00*/  LOP3.LUT R2, R2, 0xff, RZ, 0xc0, !PT ;  /* 0x000000ff02027812 */ /* 0x020fe200078ec0ff */
[----:B------:R-:W-:Y:S03]  /*10f10*/  BSSY B1, `(.L_x_35) ;  /* 0x000000b000017945 */ /* 0x000fe60003800000 */
[----:B------:R-:W-:-:S05]  /*10f20*/  F2FP.F16.E5M2.UNPACK_B R2, R2 ;  /* 0x00000002ff02723e */ /* 0x000fca00020004ff */
[----:B------:R-:W-:-:S05]  /*10f30*/  HADD2.F32 R2, -RZ, R2.H0_H0 ;  /* 0x20000002ff027230 */ /* 0x000fca0000004100 */
[----:B------:R-:W-:-:S04]  /*10f40*/  FMUL R2, R2, UR22 ;  /* 0x0000001602027c20 */ /* 0x000fc80008400000 */
[--C-:B------:R-:W-:Y:S01]  /*10f50*/  FFMA R3, R3, UR15, R2.reuse ;  /* 0x0000000f03037c23 */ /* 0x100fe20008000002 */
[----:B------:R-:W-:-:S04]  /*10f60*/  PRMT R2, RZ, 0x7610, R2 ;  /* 0x00007610ff027816 */ /* 0x000fc80000000002 */
[----:B------:R-:W-:-:S05]  /*10f70*/  F2FP.SATFINITE.E5M2.F32.PACK_AB_MERGE_C R3, RZ, R3, RZ ;  /* 0x00000003ff03723e */ /* 0x000fca00048060ff */
[----:B------:R1:W-:Y:S01]  /*10f80*/  @!P1 STG.E.U8 desc[UR20][R24.64], R3 ;  /* 0x0000000318009986 */ /* 0x0003e2000c101114 */
[----:B------:R-:W-:-:S13]  /*10f90*/  ISETP.LT.OR P1, PT, R0, 0x2, !P0 ;  /* 0x000000020000780c */ /* 0x000fda0004721670 */
[----:B-1----:R-:W-:Y:S05]  /*10fa0*/  @P1 BRA `(.L_x_36) ;  /* 0x0000000000041947 */ /* 0x002fea0003800000 */
[----:B------:R1:W5:Y:S02]  /*10fb0*/  LDG.E.U8 R2, desc[UR20][R32.64+0x1] ;  /* 0x0000011420027981 */ /* 0x000364000c1e1100 */
.L_x_36:
[----:B------:R-:W-:Y:S05]  /*10fc0*/  BSYNC B1 ;  /* 0x0000000000017941 */ /* 0x000fea0003800000 */
.L_x_35:
[----:B-----5:R-:W-:Y:S01]  /*10fd0*/  LOP3.LUT R2, R2, 0xff, RZ, 0xc0, !PT ;  /* 0x000000ff02027812 */ /* 0x020fe200078ec0ff */
[----:B------:R-:W-:Y:S03]  /*10fe0*/  BSSY B1, `(.L_x_37) ;  /* 0x0000013000017945 */ /* 0x000fe60003800000 */
[----:B------:R-:W-:-:S05]  /*10ff0*/  F2FP.F16.E5M2.UNPACK_B R2, R2 ;  /* 0x00000002ff02723e */ /* 0x000fca00020004ff */
[----:B------:R-:W-:-:S05]  /*11000*/  HADD2.F32 R2, -RZ, R2.H0_H0 ;  /* 0x20000002ff027230 */ /* 0x000fca0000004100 */
[----:B------:R-:W-:-:S04]  /*11010*/  FMUL R2, R2, UR22 ;  /* 0x0000001602027c20 */ /* 0x000fc80008400000 */
[----:B------:R-:W-:-:S05]  /*11020*/  FFMA R4, R4, UR15, R2 ;  /* 0x0000000f04047c23 */ /* 0x000fca0008000002 */
[----:B------:R-:W-:-:S05]  /*11030*/  F2FP.SATFINITE.E5M2.F32.PACK_AB_MERGE_C R4, RZ, R4, RZ ;  /* 0x00000004ff04723e */ /* 0x000fca00048060ff */
[----:B------:R3:W-:Y:S01]  /*11040*/  @!P1 STG.E.U8 desc[UR20][R24.64+0x1], R4 ;  /* 0x0000010418009986 */ /* 0x0007e2000c101114 */
[----:B------:R-:W-:-:S05]  /*11050*/  IADD3 R2, P1, R35, 0x8, RZ ;  /* 0x0000000823027810 */ /* 0x000fca0007f3e0ff */
[----:B------:R-:W-:-:S04]  /*11060*/  IMAD.X R3, RZ, RZ, R37, P1 ;  /* 0x000000ffff037224 */ /* 0x000fc800008e0625 */
[----:B------:R-:W-:-:S04]  /*11070*/  IMAD R3, R3, UR6, RZ ;  /* 0x0000000603037c24 */ /* 0x000fc8000f8e02ff */
[C---:B---3--:R-:W-:Y:S02]  /*11080*/  IMAD R4, R2.reuse, UR7, R3 ;  /* 0x0000000702047c24 */ /* 0x048fe4000f8e0203 */
[----:B------:R-:W-:-:S03]  /*11090*/  IMAD.WIDE.U32 R2, R2, UR6, R38 ;  /* 0x0000000602027c25 */ /* 0x000fc6000f8e0026 */
[----:B------:R-:W-:-:S04]  /*110a0*/  IADD3 R2, P1, R2, UR10, RZ ;  /* 0x0000000a02027c10 */ /* 0x000fc8000ff3e0ff */
[--C-:B------:R-:W-:Y:S02]  /*110b0*/  IADD3.X R3, R3, UR11, R4.reuse, P1, !PT ;  /* 0x0000000b03037c10 */ /* 0x100fe40008ffe404 */
[----:B------:R-:W-:Y:S02]  /*110c0*/  ISETP.GE.AND P1, PT, R34, 0x9, PT ;  /* 0x000000092200780c */ /* 0x000fe40003f26270 */
[----:B------:R-:W-:Y:S02]  /*110d0*/  PRMT R4, RZ, 0x7610, R4 ;  /* 0x00007610ff047816 */ /* 0x000fe40000000004 */
[----:B------:R-:W-:-:S13]  /*110e0*/  ISETP.LT.OR P2, PT, R0, 0x1, !P1 ;  /* 0x000000010000780c */ /* 0x000fda0004f41670 */
[----:B------:R-:W-:Y:S05]  /*110f0*/  @P2 BRA `(.L_x_38) ;  /* 0x0000000000042947 */ /* 0x000fea0003800000 */
[----:B------:R3:W5:Y:S02]  /*11100*/  LDG.E.U8 R4, desc[UR20][R2.64] ;  /* 0x0000001402047981 */ /* 0x000764000c1e1100 */
.L_x_38:
[----:B------:R-:W-:Y:S05]  /*11110*/  BSYNC B1 ;  /* 0x0000000000017941 */ /* 0x000fea0003800000 */
.L_x_37:
        /* <DEDUP_REMOVED lines=10> */
[----:B----4-:R-:W-:Y:S05]  /*111c0*/  @P2 BRA `(.L_x_40) ;  /* 0x0000000000042947 */ /* 0x010fea0003800000 */
[----:B------:R4:W5:Y:S02]  /*111d0*/  LDG.E.U8 R4, desc[UR20][R2.64+0x1] ;  /* 0x0000011402047981 */ /* 0x000964000c1e1100 */
.L_x_40:
[----:B------:R-:W-:Y:S05]  /*111e0*/  BSYNC B1 ;  /* 0x0000000000017941 */ /* 0x000fea0003800000 */
.L_x_39:
[----:B-----5:R-:W-:Y:S01]  /*111f0*/  LOP3.LUT R4, R4, 0xff, RZ, 0xc0, !PT ;  /* 0x000000ff04047812 */ /* 0x020fe200078ec0ff */
[----:B------:R-:W-:Y:S01]  /*11200*/  BSSY B1, `(.L_x_41) ;  /* 0x000000b000017945 */ /* 0x000fe20003800000 */
[----:B------:R-:W-:Y:S02]  /*11210*/  ISETP.LT.OR P3, PT, R0, 0x9, !P0 ;  /* 0x000000090000780c */ /* 0x000fe40004761670 */
[----:B------:R-:W-:-:S05]  /*11220*/  F2FP.F16.E5M2.UNPACK_B R4, R4 ;  /* 0x00000004ff04723e */ /* 0x000fca00020004ff */
[----:B------:R-:W-:-:S05]  /*11230*/  HADD2.F32 R4, -RZ, R4.H0_H0 ;  /* 0x20000004ff047230 */ /* 0x000fca0000004100 */
[----:B------:R-:W-:-:S04]  /*11240*/  FMUL R4, R4, UR22 ;  /* 0x0000001604047c20 */ /* 0x000fc80008400000 */
[--C-:B------:R-:W-:Y:S01]  /*11250*/  FFMA R6, R6, UR15, R4.reuse ;  /* 0x0000000f06067c23 */ /* 0x100fe20008000004 */
[----:B------:R-:W-:-:S04]  /*11260*/  PRMT R4, RZ, 0x7610, R4 ;  /* 0x00007610ff047816 */ /* 0x000fc80000000004 */
[----:B------:R-:W-:-:S05]  /*11270*/  F2FP.SATFINITE.E5M2.F32.PACK_AB_MERGE_C R6, RZ, R6, RZ ;  /* 0x00000006ff06723e */ /* 0x000fca00048060ff */
[----:B------:R0:W-:Y:S01]  /*11280*/  @!P2 STG.E.U8 desc[UR20][R26.64+0x1], R6 ;  /* 0x000001061a00a986 */ /* 0x0001e2000c101114 */
[----:B------:R-:W-:Y:S05]  /*11290*/  @P3 BRA `(.L_x_42) ;  /* 0x0000000000043947 */ /* 0x000fea0003800000 */
[----:B------:R0:W5:Y:S02]  /*112a0*/  LDG.E.U8 R4, desc[UR20][R32.64+0x8] ;  /* 0x0000081420047981 */ /* 0x000164000c1e1100 */
.L_x_42:
[----:B------:R-:W-:Y:S05]  /*112b0*/  BSYNC B1 ;  /* 0x0000000000017941 */ /* 0x000fea0003800000 */
.L_x_41:
        /* <DEDUP_REMOVED lines=12> */
.L_x_44:
[----:B------:R-:W-:Y:S05]  /*11380*/  BSYNC B1 ;  /* 0x0000000000017941 */ /* 0x000fea0003800000 */
.L_x_43:
        /* <DEDUP_REMOVED lines=12> */
.L_x_46:
[----:B------:R-:W-:Y:S05]  /*11450*/  BSYNC B1 ;  /* 0x0000000000017941 */ /* 0x000fea0003800000 */
.L_x_45:
        /* <DEDUP_REMOVED lines=12> */
.L_x_48:
[----:B------:R-:W-:Y:S05]  /*11520*/  BSYNC B1 ;  /* 0x0000000000017941 */ /* 0x000fea0003800000 */
.L_x_47:
        /* <DEDUP_REMOVED lines=12> */
.L_x_50:
[----:B------:R-:W-:Y:S05]  /*115f0*/  BSYNC B1 ;  /* 0x0000000000017941 */ /* 0x000fea0003800000 */
.L_x_49:
        /* <DEDUP_REMOVED lines=12> */
.L_x_52:
[----:B------:R-:W-:Y:S05]  /*116c0*/  BSYNC B1 ;  /* 0x0000000000017941 */ /* 0x000fea0003800000 */
.L_x_51:
        /* <DEDUP_REMOVED lines=12> */
.L_x_54:
[----:B------:R-:W-:Y:S05]  /*11790*/  BSYNC B1 ;  /* 0x0000000000017941 */ /* 0x000fea0003800000 */
.L_x_53:
        /* <DEDUP_REMOVED lines=12> */
.L_x_56:
[----:B------:R-:W-:Y:S05]  /*11860*/  BSYNC B1 ;  /* 0x0000000000017941 */ /* 0x000fea0003800000 */
.L_x_55:
        /* <DEDUP_REMOVED lines=12> */
.L_x_58:
[----:B------:R-:W-:Y:S05]  /*11930*/  BSYNC B1 ;  /* 0x0000000000017941 */ /* 0x000fea0003800000 */
.L_x_57:
        /* <DEDUP_REMOVED lines=12> */
.L_x_60:
[----:B------:R-:W-:Y:S05]  /*11a00*/  BSYNC B1 ;  /* 0x0000000000017941 */ /* 0x000fea0003800000 */
.L_x_59:
        /* <DEDUP_REMOVED lines=12> */
.L_x_62:
[----:B------:R-:W-:Y:S05]  /*11ad0*/  BSYNC B1 ;  /* 0x0000000000017941 */ /* 0x000fea0003800000 */
.L_x_61:
        /* <DEDUP_REMOVED lines=12> */
.L_x_64:
[----:B------:R-:W-:Y:S05]  /*11ba0*/  BSYNC B1 ;  /* 0x0000000000017941 */ /* 0x000fea0003800000 */
.L_x_63:
        /* <DEDUP_REMOVED lines=12> */
.L_x_66:
[----:B------:R-:W-:Y:S05]  /*11c70*/  BSYNC B1 ;  /* 0x0000000000017941 */ /* 0x000fea0003800000 */
.L_x_65:
        /* <DEDUP_REMOVED lines=12> */
.L_x_68:
[----:B------:R-:W-:Y:S05]  /*11d40*/  BSYNC B1 ;  /* 0x0000000000017941 */ /* 0x000fea0003800000 */
.L_x_67:
        /* <DEDUP_REMOVED lines=12> */
.L_x_70:
[----:B------:R-:W-:Y:S05]  /*11e10*/  BSYNC B1 ;  /* 0x0000000000017941 */ /* 0x000fea0003800000 */
.L_x_69:
        /* <DEDUP_REMOVED lines=12> */
.L_x_72:
[----:B------:R-:W-:Y:S05]  /*11ee0*/  BSYNC B1 ;  /* 0x0000000000017941 */ /* 0x000fea0003800000 */
.L_x_71:
        /* <DEDUP_REMOVED lines=12> */
.L_x_74:
[----:B------:R-:W-:Y:S05]  /*11fb0*/  BSYNC B1 ;  /* 0x0000000000017941 */ /* 0x000fea0003800000 */
.L_x_73:
        /* <DEDUP_REMOVED lines=12> */
.L_x_76:
[----:B------:R-:W-:Y:S05]  /*12080*/  BSYNC B1 ;  /* 0x0000000000017941 */ /* 0x000fea0003800000 */
.L_x_75:
        /* <DEDUP_REMOVED lines=12> */
.L_x_78:
[----:B------:R-:W-:Y:S05]  /*12150*/  BSYNC B1 ;  /* 0x0000000000017941 */ /* 0x000fea0003800000 */
.L_x_77:
        /* <DEDUP_REMOVED lines=12> */
.L_x_80:
[----:B------:R-:W-:Y:S05]  /*12220*/  BSYNC B1 ;  /* 0x0000000000017941 */ /* 0x000fea0003800000 */
.L_x_79:
        /* <DEDUP_REMOVED lines=12> */
.L_x_82:
[----:B------:R-:W-:Y:S05]  /*122f0*/  BSYNC B1 ;  /* 0x0000000000017941 */ /* 0x000fea0003800000 */
.L_x_81:
        /* <DEDUP_REMOVED lines=12> */
.L_x_84:
[----:B------:R-:W-:Y:S05]  /*123c0*/  BSYNC B1 ;  /* 0x0000000000017941 */ /* 0x000fea0003800000 */
.L_x_83:
        /* <DEDUP_REMOVED lines=12> */
.L_x_86:
[----:B------:R-:W-:Y:S05]  /*12490*/  BSYNC B1 ;  /* 0x0000000000017941 */ /* 0x000fea0003800000 */
.L_x_85:
        /* <DEDUP_REMOVED lines=12> */
.L_x_88:
[----:B------:R-:W-:Y:S05]  /*12560*/  BSYNC B1 ;  /* 0x0000000000017941 */ /* 0x000fea0003800000 */
.L_x_87:
        /* <DEDUP_REMOVED lines=12> */
.L_x_90:
[----:B------:R-:W-:Y:S05]  /*12630*/  BSYNC B1 ;  /* 0x0000000000017941 */ /* 0x000fea0003800000 */
.L_x_89:
        /* <DEDUP_REMOVED lines=12> */
.L_x_92:
[----:B------:R-:W-:Y:S05]  /*12700*/  BSYNC B1 ;  /* 0x0000000000017941 */ /* 0x000fea0003800000 */
.L_x_91:
        /* <DEDUP_REMOVED lines=12> */
.L_x_94:
[----:B------:R-:W-:Y:S05]  /*127d0*/  BSYNC B1 ;  /* 0x0000000000017941 */ /* 0x000fea0003800000 */
.L_x_93:
        /* <DEDUP_REMOVED lines=12> */
.L_x_96:
[----:B------:R-:W-:Y:S05]  /*128a0*/  BSYNC B1 ;  /* 0x0000000000017941 */ /* 0x000fea0003800000 */
.L_x_95:
        /* <DEDUP_REMOVED lines=12> */
.L_x_98:
[----:B------:R-:W-:Y:S05]  /*12970*/  BSYNC B1 ;  /* 0x0000000000017941 */ /* 0x000fea0003800000 */
.L_x_97:
        /* <DEDUP_REMOVED lines=12> */
.L_x_100:
[----:B------:R-:W-:Y:S05]  /*12a40*/  BSYNC B1 ;  /* 0x0000000000017941 */ /* 0x000fea0003800000 */
.L_x_99:
        /* <DEDUP_REMOVED lines=12> */
.L_x_102:
[----:B------:R-:W-:Y:S05]  /*12b10*/  BSYNC B1 ;  /* 0x0000000000017941 */ /* 0x000fea0003800000 */
.L_x_101:
        /* <DEDUP_REMOVED lines=12> */
.L_x_104:
[----:B------:R-:W-:Y:S05]  /*12be0*/  BSYNC B1 ;  /* 0x0000000000017941 */ /* 0x000fea0003800000 */
.L_x_103:
        /* <DEDUP_REMOVED lines=12> */
.L_x_106:
[----:B------:R-:W-:Y:S05]  /*12cb0*/  BSYNC B1 ;  /* 0x0000000000017941 */ /* 0x000fea0003800000 */
.L_x_105:
        /* <DEDUP_REMOVED lines=12> */
.L_x_108:
[----:B------:R-:W-:Y:S05]  /*12d80*/  BSYNC B1 ;  /* 0x0000000000017941 */ /* 0x000fea0003800000 */
.L_x_107:
        /* <DEDUP_REMOVED lines=12> */
.L_x_110:
[----:B------:R-:W-:Y:S05]  /*12e50*/  BSYNC B1 ;  /* 0x0000000000017941 */ /* 0x000fea0003800000 */
.L_x_109:
        /* <DEDUP_REMOVED lines=12> */
.L_x_112:
[----:B------:R-:W-:Y:S05]  /*12f20*/  BSYNC B1 ;  /* 0x0000000000017941 */ /* 0x000fea0003800000 */
.L_x_111:
        /* <DEDUP_REMOVED lines=12> */
.L_x_114:
[----:B------:R-:W-:Y:S05]  /*12ff0*/  BSYNC B1 ;  /* 0x0000000000017941 */ /* 0x000fea0003800000 */
.L_x_113:
[----:B-----5:R-:W-:Y:S01]  /*13000*/  LOP3.LUT R4, R4, 0xff, RZ, 0xc0, !PT ;  /* 0x000000ff04047812 */ /* 0x020fe200078ec0ff */
[----:B------:R-:W-:Y:S01]  /*13010*/  BSSY B1, `(.L_x_115) ;  /* 0x000000b000017945 */ /* 0x000fe20003800000 */
[----:B------:R-:W-:Y:S02]  /*13020*/  ISETP.LT.OR P2, PT, R0, 0x52, !P0 ;  /* 0x000000520000780c */ /* 0x000fe40004741670 */
[----:B------:R-:W-:-:S05]  /*13030*/  F2FP.F16.E5M2.UNPACK_B R4, R4 ;  /* 0x00000004ff04723e */ /* 0x000fca00020004ff */
[----:B------:R-:W-:-:S05]  /*13040*/  HADD2.F32 R4, -RZ, R4.H0_H0 ;  /* 0x20000004ff047230 */ /* 0x000fca0000004100 */
[----:B------:R-:W-:-:S04]  /*13050*/  FMUL R4, R4, UR22 ;  /* 0x0000001604047c20 */ /* 0x000fc80008400000 */
[----:B------:R-:W-:-:S05]  /*13060*/  FFMA R4, R171, UR15, R4 ;  /* 0x0000000fab047c23 */ /* 0x000fca0008000004 */
[----:B------:R-:W-:Y:S02]  /*13070*/  F2FP.SATFINITE.E5M2.F32.PACK_AB_MERGE_C R5, RZ, R4, RZ ;  /* 0x00000004ff05723e */ /* 0x000fe400048060ff */
[----:B------:R-:W-:-:S03]  /*13080*/  PRMT R4, RZ, 0x7610, R4 ;  /* 0x00007610ff047816 */ /* 0x000fc60000000004 */
[----:B------:R0:W-:Y:S01]  /*13090*/  @!P3 STG.E.U8 desc[UR20][R24.64+0x50], R5 ;  /* 0x000050051800b986 */ /* 0x0001e2000c101114 */
[----:B------:R-:W-:Y:S05]  /*130a0*/  @P2 BRA `(.L_x_116) ;  /* 0x0000000000042947 */ /* 0x000fea0003800000 */
[----:B------:R0:W5:Y:S02]  /*130b0*/  LDG.E.U8 R4, desc[UR20][R32.64+0x51] ;  /* 0x0000511420047981 */ /* 0x000164000c1e1100 */
.L_x_116:
[----:B------:R-:W-:Y:S05]  /*130c0*/  BSYNC B1 ;  /* 0x0000000000017941 */ /* 0x000fea0003800000 */
.L_x_115:
[----:B-----5:R-:W-:Y:S01]  /*130d0*/  LOP3.LUT R4, R4, 0xff, RZ, 0xc0, !PT ;  /* 0x000000ff04047812 */ /* 0x020fe200078ec0ff */
[----:B------:R-:W-:Y:S01]  /*130e0*/  BSSY B1, `(.L_x_117) ;  /* 0x000000b000017945 */ /* 0x000fe20003800000 */
[----:B------:R-:W-:Y:S02]  /*130f0*/  ISETP.LT.OR P3, PT, R0, 0x51, !P1 ;  /* 0x000000510000780c */ /* 0x000fe40004f61670 */
[----:B------:R-:W-:-:S05]  /*13100*/  F2FP.F16.E5M2.UNPACK_B R4, R4 ;  /* 0x00000004ff04723e */ /* 0x000fca00020004ff */
[----:B------:R-:W-:-:S05]  /*13110*/  HADD2.F32 R4, -RZ, R4.H0_H0 ;  /* 0x20000004ff047230 */ /* 0x000fca0000004100 */
[----:B------:R-:W-:-:S04]  /*13120*/  FMUL R4, R4, UR22 ;  /* 0x0000001604047c20 */ /* 0x000fc80008400000 */
[----:B------:R-:W-:-:S05]  /*13130*/  FFMA R4, R172, UR15, R4 ;  /* 0x0000000fac047c23 */ /* 0x000fca0008000004 */
[----:B0-----:R-:W-:Y:S02]  /*13140*/  F2FP.SATFINITE.E5M2.F32.PACK_AB_MERGE_C R5, RZ, R4, RZ ;  /* 0x00000004ff05723e */ /* 0x001fe400048060ff */
[----:B------:R-:W-:-:S03]  /*13150*/  PRMT R4, RZ, 0x7610, R4 ;  /* 0x00007610ff047816 */ /* 0x000fc60000000004 */
[----:B------:R0:W-:Y:S01]  /*13160*/  @!P2 STG.E.U8 desc[UR20][R24.64+0x51], R5 ;  /* 0x000051051800a986 */ /* 0x0001e2000c101114 */
[----:B------:R-:W-:Y:S05]  /*13170*/  @P3 BRA `(.L_x_118) ;  /* 0x0000000000043947 */ /* 0x000fea0003800000 */
[----:B------:R0:W5:Y:S02]  /*13180*/  LDG.E.U8 R4, desc[UR20][R2.64+0x50] ;  /* 0x0000501402047981 */ /* 0x000164000c1e1100 */
.L_x_118:
[----:B------:R-:W-:Y:S05]  /*13190*/  BSYNC B1 ;  /* 0x0000000000017941 */ /* 0x000fea0003800000 */
.L_x_117:
        /* <DEDUP_REMOVED lines=12> */
.L_x_120:
[----:B------:R-:W-:Y:S05]  /*13260*/  BSYNC B1 ;  /* 0x0000000000017941 */ /* 0x000fea0003800000 */
.L_x_119:
[----:B-----5:R-:W-:Y:S01]  /*13270*/  LOP3.LUT R4, R4, 0xff, RZ, 0xc0, !PT ;  /* 0x000000ff04047812 */ /* 0x020fe200078ec0ff */
[----:B------:R-:W-:Y:S01]  /*13280*/  BSSY B1, `(.L_x_121) ;  /* 0x000000b000017945 */ /* 0x000fe20003800000 */
[----:B------:R-:W-:Y:S02]  /*13290*/  ISETP.LT.OR P3, PT, R0, 0x59, !P0 ;  /* 0x000000590000780c */ /* 0x000fe40004761670 */
[----:B------:R-:W-:-:S05]  /*132a0*/  F2FP.F16.E5M2.UNPACK_B R4, R4 ;  /* 0x00000004ff04723e */ /* 0x000fca00020004ff */
[----:B------:R-:W-:-:S05]  /*132b0*/  HADD2.F32 R4, -RZ, R4.H0_H0 ;  /* 0x20000004ff047230 */ /* 0x000fca0000004100 */
[----:B0-----:R-:W-:Y:S01]  /*132c0*/  FMUL R5, R4, UR22 ;  /* 0x0000001604057c20 */ /* 0x001fe20008400000 */
[----:B------:R-:W-:-:S03]  /*132d0*/  PRMT R4, RZ, 0x7610, R4 ;  /* 0x00007610ff047816 */ /* 0x000fc60000000004 */
[----:B------:R-:W-:-:S05]  /*132e0*/  FFMA R5, R174, UR15, R5 ;  /* 0x0000000fae057c23 */ /* 0x000fca0008000005 */
[----:B------:R-:W-:-:S05]  /*132f0*/  F2FP.SATFINITE.E5M2.F32.PACK_AB_MERGE_C R5, RZ, R5, RZ ;  /* 0x00000005ff05723e */ /* 0x000fca00048060ff */
[----:B------:R0:W-:Y:S01]  /*13300*/  @!P2 STG.E.U8 desc[UR20][R26.64+0x51], R5 ;  /* 0x000051051a00a986 */ /* 0x0001e2000c101114 */
[----:B------:R-:W-:Y:S05]  /*13310*/  @P3 BRA `(.L_x_122) ;  /* 0x0000000000043947 */ /* 0x000fea0003800000 */
[----:B------:R0:W5:Y:S02]  /*13320*/  LDG.E.U8 R4, desc[UR20][R32.64+0x58] ;  /* 0x0000581420047981 */ /* 0x000164000c1e1100 */
.L_x_122:
[----:B------:R-:W-:Y:S05]  /*13330*/  BSYNC B1 ;  /* 0x0000000000017941 */ /* 0x000fea0003800000 */
.L_x_121:
        /* <DEDUP_REMOVED lines=12> */
.L_x_124:
[----:B------:R-:W-:Y:S05]  /*13400*/  BSYNC B1 ;  /* 0x0000000000017941 */ /* 0x000fea0003800000 */
.L_x_123:
        /* <DEDUP_REMOVED lines=12> */
.L_x_126:
[----:B------:R-:W-:Y:S05]  /*134d0*/  BSYNC B1 ;  /* 0x0000000000017941 */ /* 0x000fea0003800000 */
.L_x_125:
        /* <DEDUP_REMOVED lines=12> */
.L_x_128:
[----:B------:R-:W-:Y:S05]  /*135a0*/  BSYNC B1 ;  /* 0x0000000000017941 */ /* 0x000fea0003800000 */
.L_x_127:
        /* <DEDUP_REMOVED lines=12> */
.L_x_130:
[----:B------:R-:W-:Y:S05]  /*13670*/  BSYNC B1 ;  /* 0x0000000000017941 */ /* 0x000fea0003800000 */
.L_x_129:
        /* <DEDUP_REMOVED lines=12> */
.L_x_132:
[----:B------:R-:W-:Y:S05]  /*13740*/  BSYNC B1 ;  /* 0x0000000000017941 */ /* 0x000fea0003800000 */
.L_x_131:
        /* <DEDUP_REMOVED lines=12> */
.L_x_134:
[----:B------:R-:W-:Y:S05]  /*13810*/  BSYNC B1 ;  /* 0x0000000000017941 */ /* 0x000fea0003800000 */
.L_x_133:
        /* <DEDUP_REMOVED lines=12> */
.L_x_136:
[----:B------:R-:W-:Y:S05]  /*138e0*/  BSYNC B1 ;  /* 0x0000000000017941 */ /* 0x000fea0003800000 */
.L_x_135:
        /* <DEDUP_REMOVED lines=12> */
.L_x_138:
[----:B------:R-:W-:Y:S05]  /*139b0*/  BSYNC B1 ;  /* 0x0000000000017941 */ /* 0x000fea0003800000 */
.L_x_137:
        /* <DEDUP_REMOVED lines=12> */
.L_x_140:
[----:B------:R-:W-:Y:S05]  /*13a80*/  BSYNC B1 ;  /* 0x0000000000017941 */ /* 0x000fea0003800000 */
.L_x_139:
        /* <DEDUP_REMOVED lines=12> */
.L_x_142:
[----:B------:R-:W-:Y:S05]  /*13b50*/  BSYNC B1 ;  /* 0x0000000000017941 */ /* 0x000fea0003800000 */
.L_x_141:
        /* <DEDUP_REMOVED lines=12> */
.L_x_144:
[----:B------:R-:W-:Y:S05]  /*13c20*/  BSYNC B1 ;  /* 0x0000000000017941 */ /* 0x000fea0003800000 */
.L_x_143:
        /* <DEDUP_REMOVED lines=12> */
.L_x_146:
[----:B------:R-:W-:Y:S05]  /*13cf0*/  BSYNC B1 ;  /* 0x0000000000017941 */ /* 0x000fea0003800000 */
.L_x_145:
        /* <DEDUP_REMOVED lines=12> */
.L_x_148:
[----:B------:R-:W-:Y:S05]  /*13dc0*/  BSYNC B1 ;  /* 0x0000000000017941 */ /* 0x000fea0003800000 */
.L_x_147:
        /* <DEDUP_REMOVED lines=12> */
.L_x_150:
[----:B------:R-:W-:Y:S05]  /*13e90*/  BSYNC B1 ;  /* 0x0000000000017941 */ /* 0x000fea0003800000 */
.L_x_149:
        /* <DEDUP_REMOVED lines=12> */
.L_x_152:
[----:B------:R-:W-:Y:S05]  /*13f60*/  BSYNC B1 ;  /* 0x0000000000017941 */ /* 0x000fea0003800000 */
.L_x_151:
        /* <DEDUP_REMOVED lines=12> */
.L_x_154:
[----:B------:R-:W-:Y:S05]  /*14030*/  BSYNC B1 ;  /* 0x0000000000017941 */ /* 0x000fea0003800000 */
.L_x_153:
        /* <DEDUP_REMOVED lines=12> */
.L_x_156:
[----:B------:R-:W-:Y:S05]  /*14100*/  BSYNC B1 ;  /* 0x0000000000017941 */ /* 0x000fea0003800000 */
.L_x_155:
        /* <DEDUP_REMOVED lines=12> */
.L_x_158:
[----:B------:R-:W-:Y:S05]  /*141d0*/  BSYNC B1 ;  /* 0x0000000000017941 */ /* 0x000fea0003800000 */
.L_x_157:
        /* <DEDUP_REMOVED lines=12> */
.L_x_160:
[----:B------:R-:W-:Y:S05]  /*142a0*/  BSYNC B1 ;  /* 0x0000000000017941 */ /* 0x000fea0003800000 */
.L_x_159:
        /* <DEDUP_REMOVED lines=12> */
.L_x_162:
[----:B------:R-:W-:Y:S05]  /*14370*/  BSYNC B1 ;  /* 0x0000000000017941 */ /* 0x000fea0003800000 */
.L_x_161:
        /* <DEDUP_REMOVED lines=12> */
.L_x_164:
[----:B------:R-:W-:Y:S05]  /*14440*/  BSYNC B1 ;  /* 0x0000000000017941 */ /* 0x000fea0003800000 */
.L_x_163:
        /* <DEDUP_REMOVED lines=12> */
.L_x_166:
[----:B------:R-:W-:Y:S05]  /*14510*/  BSYNC B1 ;  /* 0x0000000000017941 */ /* 0x000fea0003800000 */
.L_x_165:
        /* <DEDUP_REMOVED lines=12> */
.L_x_168:
[----:B------:R-:W-:Y:S05]  /*145e0*/  BSYNC B1 ;  /* 0x0000000000017941 */ /* 0x000fea0003800000 */
.L_x_167:
        /* <DEDUP_REMOVED lines=12> */
.L_x_170:
[----:B------:R-:W-:Y:S05]  /*146b0*/  BSYNC B1 ;  /* 0x0000000000017941 */ /* 0x000fea0003800000 */
.L_x_169:
        /* <DEDUP_REMOVED lines=12> */
.L_x_172:
[----:B------:R-:W-:Y:S05]  /*14780*/  BSYNC B1 ;  /* 0x0000000000017941 */ /* 0x000fea0003800000 */
.L_x_171:
        /* <DEDUP_REMOVED lines=12> */
.L_x_174:
[----:B------:R-:W-:Y:S05]  /*14850*/  BSYNC B1 ;  /* 0x0000000000017941 */ /* 0x000fea0003800000 */
.L_x_173:
        /* <DEDUP_REMOVED lines=12> */
.L_x_176:
[----:B------:R-:W-:Y:S05]  /*14920*/  BSYNC B1 ;  /* 0x0000000000017941 */ /* 0x000fea0003800000 */
.L_x_175:
        /* <DEDUP_REMOVED lines=12> */
.L_x_178:
[----:B------:R-:W-:Y:S05]  /*149f0*/  BSYNC B1 ;  /* 0x0000000000017941 */ /* 0x000fea0003800000 */
.L_x_177:
        /* <DEDUP_REMOVED lines=12> */
.L_x_180:
[----:B------:R-:W-:Y:S05]  /*14ac0*/  BSYNC B1 ;  /* 0x0000000000017941 */ /* 0x000fea0003800000 */
.L_x_179:
        /* <DEDUP_REMOVED lines=12> */
.L_x_182:
[----:B------:R-:W-:Y:S05]  /*14b90*/  BSYNC B1 ;  /* 0x0000000000017941 */ /* 0x000fea0003800000 */
.L_x_181:
        /* <DEDUP_REMOVED lines=12> */
.L_x_184:
[----:B------:R-:W-:Y:S05]  /*14c60*/  BSYNC B1 ;  /* 0x0000000000017941 */ /* 0x000fea0003800000 */
.L_x_183:
        /* <DEDUP_REMOVED lines=12> */
.L_x_186:
[----:B------:R-:W-:Y:S05]  /*14d30*/  BSYNC B1 ;  /* 0x0000000000017941 */ /* 0x000fea0003800000 */
.L_x_185:
        /* <DEDUP_REMOVED lines=12> */
.L_x_188:
[----:B------:R-:W-:Y:S05]  /*14e00*/  BSYNC B1 ;  /* 0x0000000000017941 */ /* 0x000fea0003800000 */
.L_x_187:
        /* <DEDUP_REMOVED lines=12> */
.L_x_190:
[----:B------:R-:W-:Y:S05]  /*14ed0*/  BSYNC B1 ;  /* 0x0000000000017941 */ /* 0x000fea0003800000 */
.L_x_189:
        /* <DEDUP_REMOVED lines=12> */
.L_x_192:
[----:B------:R-:W-:Y:S05]  /*14fa0*/  BSYNC B1 ;  /* 0x0000000000017941 */ /* 0x000fea0003800000 */
.L_x_191:
        /* <DEDUP_REMOVED lines=12> */
.L_x_194:
[----:B------:R-:W-:Y:S05]  /*15070*/  BSYNC B1 ;  /* 0x0000000000017941 */ /* 0x000fea0003800000 */
.L_x_193:
        /* <DEDUP_REMOVED lines=12> */
.L_x_196:
[----:B------:R-:W-:Y:S05]  /*15140*/  BSYNC B1 ;  /* 0x0000000000017941 */ /* 0x000fea0003800000 */
.L_x_195:
        /* <DEDUP_REMOVED lines=12> */
.L_x_198:
[----:B------:R-:W-:Y:S05]  /*15210*/  BSYNC B1 ;  /* 0x0000000000017941 */ /* 0x000fea0003800000 */
.L_x_197:
        /* <DEDUP_REMOVED lines=12> */
.L_x_200:
[----:B------:R-:W-:Y:S05]  /*152e0*/  BSYNC B1 ;  /* 0x0000000000017941 */ /* 0x000fea0003800000 */
.L_x_199:
        /* <DEDUP_REMOVED lines=12> */
.L_x_202:
[----:B------:R-:W-:Y:S05]  /*153b0*/  BSYNC B1 ;  /* 0x0000000000017941 */ /* 0x000fea0003800000 */
.L_x_201:
        /* <DEDUP_REMOVED lines=12> */
.L_x_204:
[----:B------:R-:W-:Y:S05]  /*15480*/  BSYNC B1 ;  /* 0x0000000000017941 */ /* 0x000fea0003800000 */
.L_x_203:
        /* <DEDUP_REMOVED lines=12> */
.L_x_206:
[----:B------:R-:W-:Y:S05]  /*15550*/  BSYNC B1 ;  /* 0x0000000000017941 */ /* 0x000fea0003800000 */
.L_x_205:
        /* <DEDUP_REMOVED lines=12> */
.L_x_208:
[----:B------:R-:W-:Y:S05]  /*15620*/  BSYNC B1 ;  /* 0x0000000000017941 */ /* 0x000fea0003800000 */
.L_x_207:
        /* <DEDUP_REMOVED lines=12> */
.L_x_210:
[----:B------:R-:W-:Y:S05]  /*156f0*/  BSYNC B1 ;  /* 0x0000000000017941 */ /* 0x000fea0003800000 */
.L_x_209:
        /* <DEDUP_REMOVED lines=12> */
.L_x_212:
[----:B------:R-:W-:Y:S05]  /*157c0*/  BSYNC B1 ;  /* 0x0000000000017941 */ /* 0x000fea0003800000 */
.L_x_211:
        /* <DEDUP_REMOVED lines=12> */
.L_x_214:
[----:B------:R-:W-:Y:S05]  /*15890*/  BSYNC B1 ;  /* 0x0000000000017941 */ /* 0x000fea0003800000 */
.L_x_213:
        /* <DEDUP_REMOVED lines=12> */
.L_x_216:
[----:B------:R-:W-:Y:S05]  /*15960*/  BSYNC B1 ;  /* 0x0000000000017941 */ /* 0x000fea0003800000 */
.L_x_215:
        /* <DEDUP_REMOVED lines=12> */
.L_x_218:
[----:B------:R-:W-:Y:S05]  /*15a30*/  BSYNC B1 ;  /* 0x0000000000017941 */ /* 0x000fea0003800000 */
.L_x_217:
        /* <DEDUP_REMOVED lines=12> */
.L_x_220:
[----:B------:R-:W-:Y:S05]  /*15b00*/  BSYNC B1 ;  /* 0x0000000000017941 */ /* 0x000fea0003800000 */
.L_x_219:
        /* <DEDUP_REMOVED lines=12> */
.L_x_222:
[----:B------:R-:W-:Y:S05]  /*15bd0*/  BSYNC B1 ;  /* 0x0000000000017941 */ /* 0x000fea0003800000 */
.L_x_221:
        /* <DEDUP_REMOVED lines=12> */
.L_x_224:
[----:B------:R-:W-:Y:S05]  /*15ca0*/  BSYNC B1 ;  /* 0x0000000000017941 */ /* 0x000fea0003800000 */
.L_x_223:
        /* <DEDUP_REMOVED lines=12> */
.L_x_226:
[----:B------:R-:W-:Y:S05]  /*15d70*/  BSYNC B1 ;  /* 0x0000000000017941 */ /* 0x000fea0003800000 */
.L_x_225:
        /* <DEDUP_REMOVED lines=12> */
.L_x_228:
[----:B------:R-:W-:Y:S05]  /*15e40*/  BSYNC B1 ;  /* 0x0000000000017941 */ /* 0x000fea0003800000 */
.L_x_227:
        /* <DEDUP_REMOVED lines=12> */
.L_x_230:
[----:B------:R-:W-:Y:S05]  /*15f10*/  BSYNC B1 ;  /* 0x0000000000017941 */ /* 0x000fea0003800000 */
.L_x_229:
        /* <DEDUP_REMOVED lines=12> */
.L_x_232:
[----:B------:R-:W-:Y:S05]  /*15fe0*/  BSYNC B1 ;  /* 0x0000000000017941 */ /* 0x000fea0003800000 */
.L_x_231:
        /* <DEDUP_REMOVED lines=12> */
.L_x_234:
[----:B------:R-:W-:Y:S05]  /*160b0*/  BSYNC B1 ;  /* 0x0000000000017941 */ /* 0x000fea0003800000 */
.L_x_233:
        /* <DEDUP_REMOVED lines=12> */
.L_x_236:
[----:B------:R-:W-:Y:S05]  /*16180*/  BSYNC B1 ;  /* 0x0000000000017941 */ /* 0x000fea0003800000 */
.L_x_235:
        /* <DEDUP_REMOVED lines=12> */
.L_x_238:
[----:B------:R-:W-:Y:S05]  /*16250*/  BSYNC B1 ;  /* 0x0000000000017941 */ /* 0x000fea0003800000 */
.L_x_237:
        /* <DEDUP_REMOVED lines=12> */
.L_x_240:
[----:B------:R-:W-:Y:S05]  /*16320*/  BSYNC B1 ;  /* 0x0000000000017941 */ /* 0x000fea0003800000 */
.L_x_239:
        /* <DEDUP_REMOVED lines=12> */
.L_x_242:
[----:B------:R-:W-:Y:S05]  /*163f0*/  BSYNC B1 ;  /* 0x0000000000017941 */ /* 0x000fea0003800000 */
.L_x_241:
        /* <DEDUP_REMOVED lines=12> */
.L_x_244:
[----:B------:R-:W-:Y:S05]  /*164c0*/  BSYNC B1 ;  /* 0x0000000000017941 */ /* 0x000fea0003800000 */
.L_x_243:
        /* <DEDUP_REMOVED lines=12> */
.L_x_246:
[----:B------:R-:W-:Y:S05]  /*16590*/  BSYNC B1 ;  /* 0x0000000000017941 */ /* 0x000fea0003800000 */
.L_x_245:
        /* <DEDUP_REMOVED lines=12> */
.L_x_248:
[----:B------:R-:W-:Y:S05]  /*16660*/  BSYNC B1 ;  /* 0x0000000000017941 */ /* 0x000fea0003800000 */
.L_x_247:
[----:B0-----:R-:W2:Y:S01]  /*16670*/  LDL.LU R5, [R1+0x200] ;  /* 0x0002000001057983 */ /* 0x001ea20000300800 */
[----:B-----5:R-:W-:Y:S01]  /*16680*/  LOP3.LUT R4, R4, 0xff, RZ, 0xc0, !PT ;  /* 0x000000ff04047812 */ /* 0x020fe200078ec0ff */
[----:B------:R-:W-:Y:S01]  /*16690*/  BSSY B1, `(.L_x_249) ;  /* 0x000000b000017945 */ /* 0x000fe20003800000 */
[----:B------:R-:W-:Y:S02]  /*166a0*/  ISETP.LT.OR P3, PT, R0, 0xd9, !P0 ;  /* 0x000000d90000780c */ /* 0x000fe40004761670 */
[----:B------:R-:W-:-:S05]  /*166b0*/  F2FP.F16.E5M2.UNPACK_B R4, R4 ;  /* 0x00000004ff04723e */ /* 0x000fca00020004ff */
[----:B------:R-:W-:-:S05]  /*166c0*/  HADD2.F32 R4, -RZ, R4.H0_H0 ;  /* 0x20000004ff047230 */ /* 0x000fca0000004100 */
[----:B------:R-:W-:-:S04]  /*166d0*/  FMUL R4, R4, UR22 ;  /* 0x0000001604047c20 */ /* 0x000fc80008400000 */
[----:B--2---:R-:W-:-:S05]  /*166e0*/  FFMA R4, R5, UR15, R4 ;  /* 0x0000000f05047c23 */ /* 0x004fca0008000004 */
[----:B------:R-:W-:Y:S02]  /*166f0*/  F2FP.SATFINITE.E5M2.F32.PACK_AB_MERGE_C R5, RZ, R4, RZ ;  /* 0x00000004ff05723e */ /* 0x000fe400048060ff */
[----:B------:R-:W-:-:S03]  /*16700*/  PRMT R4, RZ, 0x7610, R4 ;  /* 0x00007610ff047816 */ /* 0x000fc60000000004 */
[----:B------:R0:W-:Y:S01]  /*16710*/  @!P2 STG.E.U8 desc[UR20][R26.64+0xd1], R5 ;  /* 0x0000d1051a00a986 */ /* 0x0001e2000c101114 */
[----:B------:R-:W-:Y:S05]  /*16720*/  @P3 BRA `(.L_x_250) ;  /* 0x0000000000043947 */ /* 0x000fea0003800000 */
[----:B------:R2:W5:Y:S02]  /*16730*/  LDG.E.U8 R4, desc[UR20][R32.64+0xd8] ;  /* 0x0000d81420047981 */ /* 0x000564000c1e1100 */
.L_x_250:
[----:B------:R-:W-:Y:S05]  /*16740*/  BSYNC B1 ;  /* 0x0000000000017941 */ /* 0x000fea0003800000 */
.L_x_249:
[----:B0-----:R-:W3:Y:S01]  /*16750*/  LDL.LU R5, [R1+0x204] ;  /* 0x0002040001057983 */ /* 0x001ee20000300800 */
[----:B-----5:R-:W-:Y:S01]  /*16760*/  LOP3.LUT R4, R4, 0xff, RZ, 0xc0, !PT ;  /* 0x000000ff04047812 */ /* 0x020fe200078ec0ff */
[----:B------:R-:W-:Y:S01]  /*16770*/  BSSY B1, `(.L_x_251) ;  /* 0x000000b000017945 */ /* 0x000fe20003800000 */
[----:B------:R-:W-:Y:S02]  /*16780*/  ISETP.LT.OR P2, PT, R0, 0xda, !P0 ;  /* 0x000000da0000780c */ /* 0x000fe40004741670 */
[----:B------:R-:W-:-:S05]  /*16790*/  F2FP.F16.E5M2.UNPACK_B R4, R4 ;  /* 0x00000004ff04723e */ /* 0x000fca00020004ff */
[----:B------:R-:W-:-:S05]  /*167a0*/  HADD2.F32 R4, -RZ, R4.H0_H0 ;  /* 0x20000004ff047230 */ /* 0x000fca0000004100 */
[----:B------:R-:W-:-:S04]  /*167b0*/  FMUL R4, R4, UR22 ;  /* 0x0000001604047c20 */ /* 0x000fc80008400000 */
[----:B---3--:R-:W-:-:S05]  /*167c0*/  FFMA R4, R5, UR15, R4 ;  /* 0x0000000f05047c23 */ /* 0x008fca0008000004 */
[----:B------:R-:W-:Y:S02]  /*167d0*/  F2FP.SATFINITE.E5M2.F32.PACK_AB_MERGE_C R5, RZ, R4, RZ ;  /* 0x00000004ff05723e */ /* 0x000fe400048060ff */
[----:B------:R-:W-:-:S03]  /*167e0*/  PRMT R4, RZ, 0x7610, R4 ;  /* 0x00007610ff047816 */ /* 0x000fc60000000004 */
[----:B------:R0:W-:Y:S01]  /*167f0*/  @!P3 STG.E.U8 desc[UR20][R24.64+0xd8], R5 ;  /* 0x0000d8051800b986 */ /* 0x0001e2000c101114 */
[----:B------:R-:W-:Y:S05]  /*16800*/  @P2 BRA `(.L_x_252) ;  /* 0x0000000000042947 */ /* 0x000fea0003800000 */
[----:B------:R3:W5:Y:S02]  /*16810*/  LDG.E.U8 R4, desc[UR20][R32.64+0xd9] ;  /* 0x0000d91420047981 */ /* 0x000764000c1e1100 */
.L_x_252:
[----:B------:R-:W-:Y:S05]  /*16820*/  BSYNC B1 ;  /* 0x0000000000017941 */ /* 0x000fea0003800000 */
.L_x_251:
        /* <DEDUP_REMOVED lines=13> */
.L_x_254:
[----:B------:R-:W-:Y:S05]  /*16900*/  BSYNC B1 ;  /* 0x0000000000017941 */ /* 0x000fea0003800000 */
.L_x_253:
        /* <DEDUP_REMOVED lines=13> */
.L_x_256:
[----:B------:R-:W-:Y:S05]  /*169e0*/  BSYNC B1 ;  /* 0x0000000000017941 */ /* 0x000fea0003800000 */
.L_x_255:
        /* <DEDUP_REMOVED lines=13> */
.L_x_258:
[----:B------:R-:W-:Y:S05]  /*16ac0*/  BSYNC B1 ;  /* 0x0000000000017941 */ /* 0x000fea0003800000 */
.L_x_257:
        /* <DEDUP_REMOVED lines=13> */
.L_x_260:
[----:B------:R-:W-:Y:S05]  /*16ba0*/  BSYNC B1 ;  /* 0x0000000000017941 */ /* 0x000fea0003800000 */
.L_x_259:
        /* <DEDUP_REMOVED lines=13> */
.L_x_262:
[----:B------:R-:W-:Y:S05]  /*16c80*/  BSYNC B1 ;  /* 0x0000000000017941 */ /* 0x000fea0003800000 */
.L_x_261:
        /* <DEDUP_REMOVED lines=13> */
.L_x_264:
[----:B------:R-:W-:Y:S05]  /*16d60*/  BSYNC B1 ;  /* 0x0000000000017941 */ /* 0x000fea0003800000 */
.L_x_263:
        /* <DEDUP_REMOVED lines=13> */
.L_x_266:
[----:B------:R-:W-:Y:S05]  /*16e40*/  BSYNC B1 ;  /* 0x0000000000017941 */ /* 0x000fea0003800000 */
.L_x_265:
        /* <DEDUP_REMOVED lines=13> */
.L_x_268:
[----:B------:R-:W-:Y:S05]  /*16f20*/  BSYNC B1 ;  /* 0x0000000000017941 */ /* 0x000fea0003800000 */
.L_x_267:
        /* <DEDUP_REMOVED lines=13> */
.L_x_270:
[----:B------:R-:W-:Y:S05]  /*17000*/  BSYNC B1 ;  /* 0x0000000000017941 */ /* 0x000fea0003800000 */
.L_x_269:
        /* <DEDUP_REMOVED lines=13> */
.L_x_272:
[----:B------:R-:W-:Y:S05]  /*170e0*/  BSYNC B1 ;  /* 0x0000000000017941 */ /* 0x000fea0003800000 */
.L_x_271:
        /* <DEDUP_REMOVED lines=13> */
.L_x_274:
[----:B------:R-:W-:Y:S05]  /*171c0*/  BSYNC B1 ;  /* 0x0000000000017941 */ /* 0x000fea0003800000 */
.L_x_273:
        /* <DEDUP_REMOVED lines=13> */
.L_x_276:
[----:B------:R-:W-:Y:S05]  /*172a0*/  BSYNC B1 ;  /* 0x0000000000017941 */ /* 0x000fea0003800000 */
.L_x_275:
        /* <DEDUP_REMOVED lines=13> */
.L_x_278:
[----:B------:R-:W-:Y:S05]  /*17380*/  BSYNC B1 ;  /* 0x0000000000017941 */ /* 0x000fea0003800000 */
.L_x_277:
        /* <DEDUP_REMOVED lines=13> */
.L_x_280:
[----:B------:R-:W-:Y:S05]  /*17460*/  BSYNC B1 ;  /* 0x0000000000017941 */ /* 0x000fea0003800000 */
.L_x_279:
        /* <DEDUP_REMOVED lines=13> */
.L_x_282:
[----:B------:R-:W-:Y:S05]  /*17540*/  BSYNC B1 ;  /* 0x0000000000017941 */ /* 0x000fea0003800000 */
.L_x_281:
        /* <DEDUP_REMOVED lines=13> */
.L_x_284:
[----:B------:R-:W-:Y:S05]  /*17620*/  BSYNC B1 ;  /* 0x0000000000017941 */ /* 0x000fea0003800000 */
.L_x_283:
        /* <DEDUP_REMOVED lines=13> */
.L_x_286:
[----:B------:R-:W-:Y:S05]  /*17700*/  BSYNC B1 ;  /* 0x0000000000017941 */ /* 0x000fea0003800000 */
.L_x_285:
        /* <DEDUP_REMOVED lines=13> */
.L_x_288:
[----:B------:R-:W-:Y:S05]  /*177e0*/  BSYNC B1 ;  /* 0x0000000000017941 */ /* 0x000fea0003800000 */
.L_x_287:
[----:B------:R-:W2:Y:S01]  /*177f0*/  LDL.LU R7, [R1+0x250] ;  /* 0x0002500001077983 */ /* 0x000ea20000300800 */
[----:B-----5:R-:W-:Y:S01]  /*17800*/  LOP3.LUT R4, R4, 0xff, RZ, 0xc0, !PT ;  /* 0x000000ff04047812 */ /* 0x020fe200078ec0ff */
[----:B------:R-:W-:Y:S01]  /*17810*/  BSSY B1, `(.L_x_289) ;  /* 0x0000013000017945 */ /* 0x000fe20003800000 */
[----:B0-----:R-:W-:Y:S02]  /*17820*/  IADD3 R5, P0, R35, 0x80, RZ ;  /* 0x0000008023057810 */ /* 0x001fe40007f1e0ff */
[----:B------:R-:W-:-:S03]  /*17830*/  F2FP.F16.E5M2.UNPACK_B R4, R4 ;  /* 0x00000004ff04723e */ /* 0x000fc600020004ff */
[----:B--234-:R-:W-:Y:S01]  /*17840*/  IMAD.X R2, RZ, RZ, R37, P0 ;  /* 0x000000ffff027224 */ /* 0x01cfe200000e0625 */
[----:B------:R-:W-:Y:S01]  /*17850*/  ISETP.GE.AND P0, PT, R34, 0x81, PT ;  /* 0x000000812200780c */ /* 0x000fe20003f06270 */
[----:B------:R-:W-:Y:S02]  /*17860*/  HADD2.F32 R4, -RZ, R4.H0_H0 ;  /* 0x20000004ff047230 */ /* 0x000fe40000004100 */
[----:B------:R-:W-:Y:S01]  /*17870*/  IMAD R6, R2, UR6, RZ ;  /* 0x0000000602067c24 */ /* 0x000fe2000f8e02ff */
[----:B------:R-:W-:Y:S01]  /*17880*/  ISETP.LT.OR P3, PT, R0, 0x1, !P0 ;  /* 0x000000010000780c */ /* 0x000fe20004761670 */
[----:B------:R-:W-:-:S04]  /*17890*/  IMAD.WIDE.U32 R2, R5, UR6, R38 ;  /* 0x0000000605027c25 */ /* 0x000fc8000f8e0026 */
[----:B------:R-:W-:Y:S01]  /*178a0*/  FMUL R4, R4, UR22 ;  /* 0x0000001604047c20 */ /* 0x000fe20008400000 */
[----:B------:R-:W-:Y:S01]  /*178b0*/  IMAD R5, R5, UR7, R6 ;  /* 0x0000000705057c24 */ /* 0x000fe2000f8e0206 */
[----:B------:R-:W-:-:S04]  /*178c0*/  IADD3 R2, P2, R2, UR10, RZ ;  /* 0x0000000a02027c10 */ /* 0x000fc8000ff5e0ff */
[----:B------:R-:W-:Y:S01]  /*178d0*/  IADD3.X R3, R3, UR11, R5, P2, !PT ;  /* 0x0000000b03037c10 */ /* 0x000fe200097fe405 */
[----:B------:R-:W-:-:S05]  /*178e0*/  FFMA R4, R7, UR15, R4 ;  /* 0x0000000f07047c23 */ /* 0x000fca0008000004 */
[----:B------:R-:W-:Y:S02]  /*178f0*/  F2FP.SATFINITE.E5M2.F32.PACK_AB_MERGE_C R7, RZ, R4, RZ ;  /* 0x00000004ff07723e */ /* 0x000fe400048060ff */
[----:B------:R-:W-:-:S03]  /*17900*/  PRMT R4, RZ, 0x7610, R4 ;  /* 0x00007610ff047816 */ /* 0x000fc60000000004 */
[----:B------:R0:W-:Y:S01]  /*17910*/  @!P1 STG.E.U8 desc[UR20][R26.64+0xf9], R7 ;  /* 0x0000f9071a009986 */ /* 0x0001e2000c101114 */
[----:B------:R-:W-:Y:S05]  /*17920*/  @P3 BRA `(.L_x_290) ;  /* 0x0000000000043947 */ /* 0x000fea0003800000 */
[----:B------:R2:W5:Y:S02]  /*17930*/  LDG.E.U8 R4, desc[UR20][R2.64] ;  /* 0x0000001402047981 */ /* 0x000564000c1e1100 */
.L_x_290:
[----:B------:R-:W-:Y:S05]  /*17940*/  BSYNC B1 ;  /* 0x0000000000017941 */ /* 0x000fea0003800000 */
.L_x_289:
[----:B------:R-:W3:Y:S01]  /*17950*/  LDL.LU R5, [R1+0x254] ;  /* 0x0002540001057983 */ /* 0x000ee20000300800 */
        /* <DEDUP_REMOVED lines=12> */
.L_x_292:
[----:B------:R-:W-:Y:S05]  /*17a20*/  BSYNC B1 ;  /* 0x0000000000017941 */ /* 0x000fea0003800000 */
.L_x_291:
[----:B---3--:R-:W3:Y:S01]  /*17a30*/  LDL.LU R5, [R1+0x258] ;  /* 0x0002580001057983 */ /* 0x008ee20000300800 */
[----:B-----5:R-:W-:Y:S01]  /*17a40*/  LOP3.LUT R4, R4, 0xff, RZ, 0xc0, !PT ;  /* 0x000000ff04047812 */ /* 0x020fe200078ec0ff */
[----:B------:R-:W-:Y:S01]  /*17a50*/  BSSY B1, `(.L_x_293) ;  /* 0x0000013000017945 */ /* 0x000fe20003800000 */
[----:B------:R-:W-:Y:S02]  /*17a60*/  IADD3 R35, P1, R35, 0x88, RZ ;  /* 0x0000008823237810 */ /* 0x000fe40007f3e0ff */
[----:B------:R-:W-:Y:S02]  /*17a70*/  F2FP.F16.E5M2.UNPACK_B R4, R4 ;  /* 0x00000004ff04723e */ /* 0x000fe400020004ff */
[----:B------:R-:W-:Y:S01]  /*17a80*/  PRMT R6, RZ, 0x7610, R6 ;  /* 0x00007610ff067816 */ /* 0x000fe20000000006 */
[----:B------:R-:W-:Y:S01]  /*17a90*/  IMAD.X R36, RZ, RZ, R37, P1 ;  /* 0x000000ffff247224 */ /* 0x000fe200008e0625 */
[----:B------:R-:W-:Y:S01]  /*17aa0*/  ISETP.GE.AND P1, PT, R34, 0x89, PT ;  /* 0x000000892200780c */ /* 0x000fe20003f26270 */
[----:B------:R-:W-:-:S02]  /*17ab0*/  HADD2.F32 R4, -RZ, R4.H0_H0 ;  /* 0x20000004ff047230 */ /* 0x000fc40000004100 */
[----:B------:R-:W-:Y:S01]  /*17ac0*/  IMAD R36, R36, UR6, RZ ;  /* 0x0000000624247c24 */ /* 0x000fe2000f8e02ff */
[----:B------:R-:W-:Y:S01]  /*17ad0*/  ISETP.LT.OR P5, PT, R0, 0x1, !P1 ;  /* 0x000000010000780c */ /* 0x000fe20004fa1670 */
[----:B------:R-:W-:-:S04]  /*17ae0*/  IMAD.WIDE.U32 R38, R35, UR6, R38 ;  /* 0x0000000623267c25 */ /* 0x000fc8000f8e0026 */
[----:B------:R-:W-:Y:S01]  /*17af0*/  FMUL R4, R4, UR22 ;  /* 0x0000001604047c20 */ /* 0x000fe20008400000 */
[----:B------:R-:W-:-:S03]  /*17b00*/  IMAD R35, R35, UR7, R36 ;  /* 0x0000000723237c24 */ /* 0x000fc6000f8e0224 */
[----:B---3--:R-:W-:Y:S01]  /*17b10*/  FFMA R5, R5, UR15, R4 ;  /* 0x0000000f05057c23 */ /* 0x008fe20008000004 */
[----:B------:R-:W-:-:S04]  /*17b20*/  IADD3 R4, P3, R38, UR10, RZ ;  /* 0x0000000a26047c10 */ /* 0x000fc8000ff7e0ff */
[----:B0-----:R-:W-:Y:S02]  /*17b30*/  F2FP.SATFINITE.E5M2.F32.PACK_AB_MERGE_C R7, RZ, R5, RZ ;  /* 0x00000005ff07723e */ /* 0x001fe400048060ff */
[----:B------:R-:W-:-:S03]  /*17b40*/  IADD3.X R5, R39, UR11, R35, P3, !PT ;  /* 0x0000000b27057c10 */ /* 0x000fc60009ffe423 */
[----:B------:R0:W-:Y:S01]  /*17b50*/  @!P2 STG.E.U8 desc[UR20][R30.64+0x1], R7 ;  /* 0x000001071e00a986 */ /* 0x0001e2000c101114 */
[----:B------:R-:W-:Y:S05]  /*17b60*/  @P5 BRA `(.L_x_294) ;  /* 0x0000000000045947 */ /* 0x000fea0003800000 */
[----:B------:R3:W5:Y:S02]  /*17b70*/  LDG.E.U8 R6, desc[UR20][R4.64] ;  /* 0x0000001404067981 */ /* 0x000764000c1e1100 */
.L_x_294:
[----:B------:R-:W-:Y:S05]  /*17b80*/  BSYNC B1 ;  /* 0x0000000000017941 */ /* 0x000fea0003800000 */
.L_x_293:
        /* <DEDUP_REMOVED lines=13> */
.L_x_296:
[----:B------:R-:W-:Y:S05]  /*17c60*/  BSYNC B1 ;  /* 0x0000000000017941 */ /* 0x000fea0003800000 */
.L_x_295:
        /* <DEDUP_REMOVED lines=13> */
.L_x_298:
[----:B------:R-:W-:Y:S05]  /*17d40*/  BSYNC B1 ;  /* 0x0000000000017941 */ /* 0x000fea0003800000 */
.L_x_297:
        /* <DEDUP_REMOVED lines=13> */
.L_x_300:
[----:B------:R-:W-:Y:S05]  /*17e20*/  BSYNC B1 ;  /* 0x0000000000017941 */ /* 0x000fea0003800000 */
.L_x_299:
        /* <DEDUP_REMOVED lines=13> */
.L_x_302:
[----:B------:R-:W-:Y:S05]  /*17f00*/  BSYNC B1 ;  /* 0x0000000000017941 */ /* 0x000fea0003800000 */
.L_x_301:
        /* <DEDUP_REMOVED lines=13> */
.L_x_304:
[----:B------:R-:W-:Y:S05]  /*17fe0*/  BSYNC B1 ;  /* 0x0000000000017941 */ /* 0x000fea0003800000 */
.L_x_303:
        /* <DEDUP_REMOVED lines=13> */
.L_x_306:
[----:B------:R-:W-:Y:S05]  /*180c0*/  BSYNC B1 ;  /* 0x0000000000017941 */ /* 0x000fea0003800000 */
.L_x_305:
        /* <DEDUP_REMOVED lines=13> */
.L_x_308:
[----:B------:R-:W-:Y:S05]  /*181a0*/  BSYNC B1 ;  /* 0x0000000000017941 */ /* 0x000fea0003800000 */
.L_x_307:
        /* <DEDUP_REMOVED lines=13> */
.L_x_310:
[----:B------:R-:W-:Y:S05]  /*18280*/  BSYNC B1 ;  /* 0x0000000000017941 */ /* 0x000fea0003800000 */
.L_x_309:
        /* <DEDUP_REMOVED lines=13> */
.L_x_312:
[----:B------:R-:W-:Y:S05]  /*18360*/  BSYNC B1 ;  /* 0x0000000000017941 */ /* 0x000fea0003800000 */
.L_x_311:
        /* <DEDUP_REMOVED lines=13> */
.L_x_314:
[----:B------:R-:W-:Y:S05]  /*18440*/  BSYNC B1 ;  /* 0x0000000000017941 */ /* 0x000fea0003800000 */
.L_x_313:
        /* <DEDUP_REMOVED lines=13> */
.L_x_316:
[----:B------:R-:W-:Y:S05]  /*18520*/  BSYNC B1 ;  /* 0x0000000000017941 */ /* 0x000fea0003800000 */
.L_x_315:
        /* <DEDUP_REMOVED lines=13> */
.L_x_318:
[----:B------:R-:W-:Y:S05]  /*18600*/  BSYNC B1 ;  /* 0x0000000000017941 */ /* 0x000fea0003800000 */
.L_x_317:
        /* <DEDUP_REMOVED lines=13> */
.L_x_320:
[----:B------:R-:W-:Y:S05]  /*186e0*/  BSYNC B1 ;  /* 0x0000000000017941 */ /* 0x000fea0003800000 */
.L_x_319:
        /* <DEDUP_REMOVED lines=13> */
.L_x_322:
[----:B------:R-:W-:Y:S05]  /*187c0*/  BSYNC B1 ;  /* 0x0000000000017941 */ /* 0x000fea0003800000 */
.L_x_321:
        /* <DEDUP_REMOVED lines=13> */
.L_x_324:
[----:B------:R-:W-:Y:S05]  /*188a0*/  BSYNC B1 ;  /* 0x0000000000017941 */ /* 0x000fea0003800000 */
.L_x_323:
        /* <DEDUP_REMOVED lines=13> */
.L_x_326:
[----:B------:R-:W-:Y:S05]  /*18980*/  BSYNC B1 ;  /* 0x0000000000017941 */ /* 0x000fea0003800000 */
.L_x_325:
        /* <DEDUP_REMOVED lines=13> */
.L_x_328:
[----:B------:R-:W-:Y:S05]  /*18a60*/  BSYNC B1 ;  /* 0x0000000000017941 */ /* 0x000fea0003800000 */
.L_x_327:
        /* <DEDUP_REMOVED lines=13> */
.L_x_330:
[----:B------:R-:W-:Y:S05]  /*18b40*/  BSYNC B1 ;  /* 0x0000000000017941 */ /* 0x000fea0003800000 */
.L_x_329:
        /* <DEDUP_REMOVED lines=13> */
.L_x_332:
[----:B------:R-:W-:Y:S05]  /*18c20*/  BSYNC B1 ;  /* 0x0000000000017941 */ /* 0x000fea0003800000 */
.L_x_331:
        /* <DEDUP_REMOVED lines=13> */
.L_x_334:
[----:B------:R-:W-:Y:S05]  /*18d00*/  BSYNC B1 ;  /* 0x0000000000017941 */ /* 0x000fea0003800000 */
.L_x_333:
        /* <DEDUP_REMOVED lines=13> */
.L_x_336:
[----:B------:R-:W-:Y:S05]  /*18de0*/  BSYNC B1 ;  /* 0x0000000000017941 */ /* 0x000fea0003800000 */
.L_x_335:
        /* <DEDUP_REMOVED lines=13> */
.L_x_338:
[----:B------:R-:W-:Y:S05]  /*18ec0*/  BSYNC B1 ;  /* 0x0000000000017941 */ /* 0x000fea0003800000 */
.L_x_337:
        /* <DEDUP_REMOVED lines=13> */
.L_x_340:
[----:B------:R-:W-:Y:S05]  /*18fa0*/  BSYNC B1 ;  /* 0x0000000000017941 */ /* 0x000fea0003800000 */
.L_x_339:
        /* <DEDUP_REMOVED lines=13> */
.L_x_342:
[----:B------:R-:W-:Y:S05]  /*19080*/  BSYNC B1 ;  /* 0x0000000000017941 */ /* 0x000fea0003800000 */
.L_x_341:
        /* <DEDUP_REMOVED lines=13> */
.L_x_344:
[----:B------:R-:W-:Y:S05]  /*19160*/  BSYNC B1 ;  /* 0x0000000000017941 */ /* 0x000fea0003800000 */
.L_x_343:
        /* <DEDUP_REMOVED lines=13> */
.L_x_346:
[----:B------:R-:W-:Y:S05]  /*19240*/  BSYNC B1 ;  /* 0x0000000000017941 */ /* 0x000fea0003800000 */
.L_x_345:
        /* <DEDUP_REMOVED lines=13> */
.L_x_348:
[----:B------:R-:W-:Y:S05]  /*19320*/  BSYNC B1 ;  /* 0x0000000000017941 */ /* 0x000fea0003800000 */
.L_x_347:
        /* <DEDUP_REMOVED lines=13> */
.L_x_350:
[----:B------:R-:W-:Y:S05]  /*19400*/  BSYNC B1 ;  /* 0x0000000000017941 */ /* 0x000fea0003800000 */
.L_x_349:
        /* <DEDUP_REMOVED lines=13> */
.L_x_352:
[----:B------:R-:W-:Y:S05]  /*194e0*/  BSYNC B1 ;  /* 0x0000000000017941 */ /* 0x000fea0003800000 */
.L_x_351:
        /* <DEDUP_REMOVED lines=13> */
.L_x_354:
[----:B------:R-:W-:Y:S05]  /*195c0*/  BSYNC B1 ;  /* 0x0000000000017941 */ /* 0x000fea0003800000 */
.L_x_353:
        /* <DEDUP_REMOVED lines=13> */
.L_x_356:
[----:B------:R-:W-:Y:S05]  /*196a0*/  BSYNC B1 ;  /* 0x0000000000017941 */ /* 0x000fea0003800000 */
.L_x_355:
        /* <DEDUP_REMOVED lines=13> */
.L_x_358:
[----:B------:R-:W-:Y:S05]  /*19780*/  BSYNC B1 ;  /* 0x0000000000017941 */ /* 0x000fea0003800000 */
.L_x_357:
        /* <DEDUP_REMOVED lines=13> */
.L_x_360:
[----:B------:R-:W-:Y:S05]  /*19860*/  BSYNC B1 ;  /* 0x0000000000017941 */ /* 0x000fea0003800000 */
.L_x_359:
        /* <DEDUP_REMOVED lines=13> */
.L_x_362:
[----:B------:R-:W-:Y:S05]  /*19940*/  BSYNC B1 ;  /* 0x0000000000017941 */ /* 0x000fea0003800000 */
.L_x_361:
        /* <DEDUP_REMOVED lines=13> */
.L_x_364:
[----:B------:R-:W-:Y:S05]  /*19a20*/  BSYNC B1 ;  /* 0x0000000000017941 */ /* 0x000fea0003800000 */
.L_x_363:
        /* <DEDUP_REMOVED lines=13> */
.L_x_366:
[----:B------:R-:W-:Y:S05]  /*19b00*/  BSYNC B1 ;  /* 0x0000000000017941 */ /* 0x000fea0003800000 */
.L_x_365:
        /* <DEDUP_REMOVED lines=13> */
.L_x_368:
[----:B------:R-:W-:Y:S05]  /*19be0*/  BSYNC B1 ;  /* 0x0000000000017941 */ /* 0x000fea0003800000 */
.L_x_367:
        /* <DEDUP_REMOVED lines=13> */
.L_x_370:
[----:B------:R-:W-:Y:S05]  /*19cc0*/  BSYNC B1 ;  /* 0x0000000000017941 */ /* 0x000fea0003800000 */
.L_x_369:
        /* <DEDUP_REMOVED lines=13> */
.L_x_372:
[----:B------:R-:W-:Y:S05]  /*19da0*/  BSYNC B1 ;  /* 0x0000000000017941 */ /* 0x000fea0003800000 */
.L_x_371:
        /* <DEDUP_REMOVED lines=13> */
.L_x_374:
[----:B------:R-:W-:Y:S05]  /*19e80*/  BSYNC B1 ;  /* 0x0000000000017941 */ /* 0x000fea0003800000 */
.L_x_373:
        /* <DEDUP_REMOVED lines=13> */
.L_x_376:
[----:B------:R-:W-:Y:S05]  /*19f60*/  BSYNC B1 ;  /* 0x0000000000017941 */ /* 0x000fea0003800000 */
.L_x_375:
        /* <DEDUP_REMOVED lines=13> */
.L_x_378:
[----:B------:R-:W-:Y:S05]  /*1a040*/  BSYNC B1 ;  /* 0x0000000000017941 */ /* 0x000fea0003800000 */
.L_x_377:
        /* <DEDUP_REMOVED lines=13> */
.L_x_380:
[----:B------:R-:W-:Y:S05]  /*1a120*/  BSYNC B1 ;  /* 0x0000000000017941 */ /* 0x000fea0003800000 */
.L_x_379:
        /* <DEDUP_REMOVED lines=13> */
.L_x_382:
[----:B------:R-:W-:Y:S05]  /*1a200*/  BSYNC B1 ;  /* 0x0000000000017941 */ /* 0x000fea0003800000 */
.L_x_381:
        /* <DEDUP_REMOVED lines=13> */
.L_x_384:
[----:B------:R-:W-:Y:S05]  /*1a2e0*/  BSYNC B1 ;  /* 0x0000000000017941 */ /* 0x000fea0003800000 */
.L_x_383:
        /* <DEDUP_REMOVED lines=13> */
.L_x_386:
[----:B------:R-:W-:Y:S05]  /*1a3c0*/  BSYNC B1 ;  /* 0x0000000000017941 */ /* 0x000fea0003800000 */
.L_x_385:
        /* <DEDUP_REMOVED lines=13> */
.L_x_388:
[----:B------:R-:W-:Y:S05]  /*1a4a0*/  BSYNC B1 ;  /* 0x0000000000017941 */ /* 0x000fea0003800000 */
.L_x_387:
        /* <DEDUP_REMOVED lines=13> */
.L_x_390:
[----:B------:R-:W-:Y:S05]  /*1a580*/  BSYNC B1 ;  /* 0x0000000000017941 */ /* 0x000fea0003800000 */
.L_x_389:
        /* <DEDUP_REMOVED lines=13> */
.L_x_392:
[----:B------:R-:W-:Y:S05]  /*1a660*/  BSYNC B1 ;  /* 0x0000000000017941 */ /* 0x000fea0003800000 */
.L_x_391:
        /* <DEDUP_REMOVED lines=13> */
.L_x_394:
[----:B------:R-:W-:Y:S05]  /*1a740*/  BSYNC B1 ;  /* 0x0000000000017941 */ /* 0x000fea0003800000 */
.L_x_393:
        /* <DEDUP_REMOVED lines=13> */
.L_x_396:
[----:B------:R-:W-:Y:S05]  /*1a820*/  BSYNC B1 ;  /* 0x0000000000017941 */ /* 0x000fea0003800000 */
.L_x_395:
        /* <DEDUP_REMOVED lines=13> */
.L_x_398:
[----:B------:R-:W-:Y:S05]  /*1a900*/  BSYNC B1 ;  /* 0x0000000000017941 */ /* 0x000fea0003800000 */
.L_x_397:
        /* <DEDUP_REMOVED lines=13> */
.L_x_400:
[----:B------:R-:W-:Y:S05]  /*1a9e0*/  BSYNC B1 ;  /* 0x0000000000017941 */ /* 0x000fea0003800000 */
.L_x_399:
        /* <DEDUP_REMOVED lines=13> */
.L_x_402:
[----:B------:R-:W-:Y:S05]  /*1aac0*/  BSYNC B1 ;  /* 0x0000000000017941 */ /* 0x000fea0003800000 */
.L_x_401:
        /* <DEDUP_REMOVED lines=13> */
.L_x_404:
[----:B------:R-:W-:Y:S05]  /*1aba0*/  BSYNC B1 ;  /* 0x0000000000017941 */ /* 0x000fea0003800000 */
.L_x_403:
        /* <DEDUP_REMOVED lines=13> */
.L_x_406:
[----:B------:R-:W-:Y:S05]  /*1ac80*/  BSYNC B1 ;  /* 0x0000000000017941 */ /* 0x000fea0003800000 */
.L_x_405:
        /* <DEDUP_REMOVED lines=13> */
.L_x_408:
[----:B------:R-:W-:Y:S05]  /*1ad60*/  BSYNC B1 ;  /* 0x0000000000017941 */ /* 0x000fea0003800000 */
.L_x_407:
        /* <DEDUP_REMOVED lines=13> */
.L_x_410:
[----:B------:R-:W-:Y:S05]  /*1ae40*/  BSYNC B1 ;  /* 0x0000000000017941 */ /* 0x000fea0003800000 */
.L_x_409:
        /* <DEDUP_REMOVED lines=13> */
.L_x_412:
[----:B------:R-:W-:Y:S05]  /*1af20*/  BSYNC B1 ;  /* 0x0000000000017941 */ /* 0x000fea0003800000 */
.L_x_411:
        /* <DEDUP_REMOVED lines=13> */
.L_x_414:
[----:B------:R-:W-:Y:S05]  /*1b000*/  BSYNC B1 ;  /* 0x0000000000017941 */ /* 0x000fea0003800000 */
.L_x_413:
        /* <DEDUP_REMOVED lines=13> */
.L_x_416:
[----:B------:R-:W-:Y:S05]  /*1b0e0*/  BSYNC B1 ;  /* 0x0000000000017941 */ /* 0x000fea0003800000 */
.L_x_415:
        /* <DEDUP_REMOVED lines=13> */
.L_x_418:
[----:B------:R-:W-:Y:S05]  /*1b1c0*/  BSYNC B1 ;  /* 0x0000000000017941 */ /* 0x000fea0003800000 */
.L_x_417:
        /* <DEDUP_REMOVED lines=13> */
.L_x_420:
[----:B------:R-:W-:Y:S05]  /*1b2a0*/  BSYNC B1 ;  /* 0x0000000000017941 */ /* 0x000fea0003800000 */
.L_x_419:
        /* <DEDUP_REMOVED lines=13> */
.L_x_422:
[----:B------:R-:W-:Y:S05]  /*1b380*/  BSYNC B1 ;  /* 0x0000000000017941 */ /* 0x000fea0003800000 */
.L_x_421:
        /* <DEDUP_REMOVED lines=13> */
.L_x_424:
[----:B------:R-:W-:Y:S05]  /*1b460*/  BSYNC B1 ;  /* 0x0000000000017941 */ /* 0x000fea0003800000 */
.L_x_423:
        /* <DEDUP_REMOVED lines=13> */
.L_x_426:
[----:B------:R-:W-:Y:S05]  /*1b540*/  BSYNC B1 ;  /* 0x0000000000017941 */ /* 0x000fea0003800000 */
.L_x_425:
        /* <DEDUP_REMOVED lines=13> */
.L_x_428:
[----:B------:R-:W-:Y:S05]  /*1b620*/  BSYNC B1 ;  /* 0x0000000000017941 */ /* 0x000fea0003800000 */
.L_x_427:
        /* <DEDUP_REMOVED lines=13> */
.L_x_430:
[----:B------:R-:W-:Y:S05]  /*1b700*/  BSYNC B1 ;  /* 0x0000000000017941 */ /* 0x000fea0003800000 */
.L_x_429:
        /* <DEDUP_REMOVED lines=13> */
.L_x_432:
[----:B------:R-:W-:Y:S05]  /*1b7e0*/  BSYNC B1 ;  /* 0x0000000000017941 */ /* 0x000fea0003800000 */
.L_x_431:
        /* <DEDUP_REMOVED lines=13> */
.L_x_434:
[----:B------:R-:W-:Y:S05]  /*1b8c0*/  BSYNC B1 ;  /* 0x0000000000017941 */ /* 0x000fea0003800000 */
.L_x_433:
        /* <DEDUP_REMOVED lines=13> */
.L_x_436:
[----:B------:R-:W-:Y:S05]  /*1b9a0*/  BSYNC B1 ;  /* 0x0000000000017941 */ /* 0x000fea0003800000 */
.L_x_435:
        /* <DEDUP_REMOVED lines=13> */
.L_x_438:
[----:B------:R-:W-:Y:S05]  /*1ba80*/  BSYNC B1 ;  /* 0x0000000000017941 */ /* 0x000fea0003800000 */
.L_x_437:
        /* <DEDUP_REMOVED lines=13> */
.L_x_440:
[----:B------:R-:W-:Y:S05]  /*1bb60*/  BSYNC B1 ;  /* 0x0000000000017941 */ /* 0x000fea0003800000 */
.L_x_439:
        /* <DEDUP_REMOVED lines=13> */
.L_x_442:
[----:B------:R-:W-:Y:S05]  /*1bc40*/  BSYNC B1 ;  /* 0x0000000000017941 */ /* 0x000fea0003800000 */
.L_x_441:
        /* <DEDUP_REMOVED lines=13> */
.L_x_444:
[----:B------:R-:W-:Y:S05]  /*1bd20*/  BSYNC B1 ;  /* 0x0000000000017941 */ /* 0x000fea0003800000 */
.L_x_443:
        /* <DEDUP_REMOVED lines=13> */
.L_x_446:
[----:B------:R-:W-:Y:S05]  /*1be00*/  BSYNC B1 ;  /* 0x0000000000017941 */ /* 0x000fea0003800000 */
.L_x_445:
        /* <DEDUP_REMOVED lines=13> */
.L_x_448:
[----:B------:R-:W-:Y:S05]  /*1bee0*/  BSYNC B1 ;  /* 0x0000000000017941 */ /* 0x000fea0003800000 */
.L_x_447:
        /* <DEDUP_REMOVED lines=13> */
.L_x_450:
[----:B------:R-:W-:Y:S05]  /*1bfc0*/  BSYNC B1 ;  /* 0x0000000000017941 */ /* 0x000fea0003800000 */
.L_x_449:
        /* <DEDUP_REMOVED lines=13> */
.L_x_452:
[----:B------:R-:W-:Y:S05]  /*1c0a0*/  BSYNC B1 ;  /* 0x0000000000017941 */ /* 0x000fea0003800000 */
.L_x_451:
        /* <DEDUP_REMOVED lines=13> */
.L_x_454:
[----:B------:R-:W-:Y:S05]  /*1c180*/  BSYNC B1 ;  /* 0x0000000000017941 */ /* 0x000fea0003800000 */
.L_x_453:
        /* <DEDUP_REMOVED lines=13> */
.L_x_456:
[----:B------:R-:W-:Y:S05]  /*1c260*/  BSYNC B1 ;  /* 0x0000000000017941 */ /* 0x000fea0003800000 */
.L_x_455:
        /* <DEDUP_REMOVED lines=13> */
.L_x_458:
[----:B------:R-:W-:Y:S05]  /*1c340*/  BSYNC B1 ;  /* 0x0000000000017941 */ /* 0x000fea0003800000 */
.L_x_457:
        /* <DEDUP_REMOVED lines=13> */
.L_x_460:
[----:B------:R-:W-:Y:S05]  /*1c420*/  BSYNC B1 ;  /* 0x0000000000017941 */ /* 0x000fea0003800000 */
.L_x_459:
        /* <DEDUP_REMOVED lines=13> */
.L_x_462:
[----:B------:R-:W-:Y:S05]  /*1c500*/  BSYNC B1 ;  /* 0x0000000000017941 */ /* 0x000fea0003800000 */
.L_x_461:
        /* <DEDUP_REMOVED lines=13> */
.L_x_464:
[----:B------:R-:W-:Y:S05]  /*1c5e0*/  BSYNC B1 ;  /* 0x0000000000017941 */ /* 0x000fea0003800000 */
.L_x_463:
        /* <DEDUP_REMOVED lines=13> */
.L_x_466:
[----:B------:R-:W-:Y:S05]  /*1c6c0*/  BSYNC B1 ;  /* 0x0000000000017941 */ /* 0x000fea0003800000 */
.L_x_465:
        /* <DEDUP_REMOVED lines=13> */
.L_x_468:
[----:B------:R-:W-:Y:S05]  /*1c7a0*/  BSYNC B1 ;  /* 0x0000000000017941 */ /* 0x000fea0003800000 */
.L_x_467:
        /* <DEDUP_REMOVED lines=13> */
.L_x_470:
[----:B------:R-:W-:Y:S05]  /*1c880*/  BSYNC B1 ;  /* 0x0000000000017941 */ /* 0x000fea0003800000 */
.L_x_469:
        /* <DEDUP_REMOVED lines=13> */
.L_x_472:
[----:B------:R-:W-:Y:S05]  /*1c960*/  BSYNC B1 ;  /* 0x0000000000017941 */ /* 0x000fea0003800000 */
.L_x_471:
        /* <DEDUP_REMOVED lines=13> */
.L_x_474:
[----:B------:R-:W-:Y:S05]  /*1ca40*/  BSYNC B1 ;  /* 0x0000000000017941 */ /* 0x000fea0003800000 */
.L_x_473:
        /* <DEDUP_REMOVED lines=13> */
.L_x_476:
[----:B------:R-:W-:Y:S05]  /*1cb20*/  BSYNC B1 ;  /* 0x0000000000017941 */ /* 0x000fea0003800000 */
.L_x_475:
        /* <DEDUP_REMOVED lines=13> */
.L_x_478:
[----:B------:R-:W-:Y:S05]  /*1cc00*/  BSYNC B1 ;  /* 0x0000000000017941 */ /* 0x000fea0003800000 */
.L_x_477:
        /* <DEDUP_REMOVED lines=13> */
.L_x_480:
[----:B------:R-:W-:Y:S05]  /*1cce0*/  BSYNC B1 ;  /* 0x0000000000017941 */ /* 0x000fea0003800000 */
.L_x_479:
        /* <DEDUP_REMOVED lines=13> */
.L_x_482:
[----:B------:R-:W-:Y:S05]  /*1cdc0*/  BSYNC B1 ;  /* 0x0000000000017941 */ /* 0x000fea0003800000 */
.L_x_481:
        /* <DEDUP_REMOVED lines=13> */
.L_x_484:
[----:B------:R-:W-:Y:S05]  /*1cea0*/  BSYNC B1 ;  /* 0x0000000000017941 */ /* 0x000fea0003800000 */
.L_x_483:
        /* <DEDUP_REMOVED lines=13> */
.L_x_486:
[----:B------:R-:W-:Y:S05]  /*1cf80*/  BSYNC B1 ;  /* 0x0000000000017941 */ /* 0x000fea0003800000 */
.L_x_485:
        /* <DEDUP_REMOVED lines=13> */
.L_x_488:
[----:B------:R-:W-:Y:S05]  /*1d060*/  BSYNC B1 ;  /* 0x0000000000017941 */ /* 0x000fea0003800000 */
.L_x_487:
        /* <DEDUP_REMOVED lines=13> */
.L_x_490:
[----:B------:R-:W-:Y:S05]  /*1d140*/  BSYNC B1 ;  /* 0x0000000000017941 */ /* 0x000fea0003800000 */
.L_x_489:
        /* <DEDUP_REMOVED lines=13> */
.L_x_492:
[----:B------:R-:W-:Y:S05]  /*1d220*/  BSYNC B1 ;  /* 0x0000000000017941 */ /* 0x000fea0003800000 */
.L_x_491:
        /* <DEDUP_REMOVED lines=13> */
.L_x_494:
[----:B------:R-:W-:Y:S05]  /*1d300*/  BSYNC B1 ;  /* 0x0000000000017941 */ /* 0x000fea0003800000 */
.L_x_493:
        /* <DEDUP_REMOVED lines=13> */
.L_x_496:
[----:B------:R-:W-:Y:S05]  /*1d3e0*/  BSYNC B1 ;  /* 0x0000000000017941 */ /* 0x000fea0003800000 */
.L_x_495:
        /* <DEDUP_REMOVED lines=13> */
.L_x_498:
[----:B------:R-:W-:Y:S05]  /*1d4c0*/  BSYNC B1 ;  /* 0x0000000000017941 */ /* 0x000fea0003800000 */
.L_x_497:
        /* <DEDUP_REMOVED lines=13> */
.L_x_500:
[----:B------:R-:W-:Y:S05]  /*1d5a0*/  BSYNC B1 ;  /* 0x0000000000017941 */ /* 0x000fea0003800000 */
.L_x_499:
        /* <DEDUP_REMOVED lines=13> */
.L_x_502:
[----:B------:R-:W-:Y:S05]  /*1d680*/  BSYNC B1 ;  /* 0x0000000000017941 */ /* 0x000fea0003800000 */
.L_x_501:
        /* <DEDUP_REMOVED lines=13> */
.L_x_504:
[----:B------:R-:W-:Y:S05]  /*1d760*/  BSYNC B1 ;  /* 0x0000000000017941 */ /* 0x000fea0003800000 */
.L_x_503:
        /* <DEDUP_REMOVED lines=13> */
.L_x_506:
[----:B------:R-:W-:Y:S05]  /*1d840*/  BSYNC B1 ;  /* 0x0000000000017941 */ /* 0x000fea0003800000 */
.L_x_505:
        /* <DEDUP_REMOVED lines=13> */
.L_x_508:
[----:B------:R-:W-:Y:S05]  /*1d920*/  BSYNC B1 ;  /* 0x0000000000017941 */ /* 0x000fea0003800000 */
.L_x_507:
        /* <DEDUP_REMOVED lines=13> */
.L_x_510:
[----:B------:R-:W-:Y:S05]  /*1da00*/  BSYNC B1 ;  /* 0x0000000000017941 */ /* 0x000fea0003800000 */
.L_x_509:
        /* <DEDUP_REMOVED lines=13> */
.L_x_512:
[----:B------:R-:W-:Y:S05]  /*1dae0*/  BSYNC B1 ;  /* 0x0000000000017941 */ /* 0x000fea0003800000 */
.L_x_511:
        /* <DEDUP_REMOVED lines=13> */
.L_x_514:
[----:B------:R-:W-:Y:S05]  /*1dbc0*/  BSYNC B1 ;  /* 0x0000000000017941 */ /* 0x000fea0003800000 */
.L_x_513:
        /* <DEDUP_REMOVED lines=13> */
.L_x_516:
[----:B------:R-:W-:Y:S05]  /*1dca0*/  BSYNC B1 ;  /* 0x0000000000017941 */ /* 0x000fea0003800000 */
.L_x_515:
        /* <DEDUP_REMOVED lines=13> */
.L_x_518:
[----:B------:R-:W-:Y:S05]  /*1dd80*/  BSYNC B1 ;  /* 0x0000000000017941 */ /* 0x000fea0003800000 */
.L_x_517:
        /* <DEDUP_REMOVED lines=13> */
.L_x_520:
[----:B------:R-:W-:Y:S05]  /*1de60*/  BSYNC B1 ;  /* 0x0000000000017941 */ /* 0x000fea0003800000 */
.L_x_519:
        /* <DEDUP_REMOVED lines=13> */
.L_x_522:
[----:B------:R-:W-:Y:S05]  /*1df40*/  BSYNC B1 ;  /* 0x0000000000017941 */ /* 0x000fea0003800000 */
.L_x_521:
        /* <DEDUP_REMOVED lines=13> */
.L_x_524:
[----:B------:R-:W-:Y:S05]  /*1e020*/  BSYNC B1 ;  /* 0x0000000000017941 */ /* 0x000fea0003800000 */
.L_x_523:
        /* <DEDUP_REMOVED lines=13> */
.L_x_526:
[----:B------:R-:W-:Y:S05]  /*1e100*/  BSYNC B1 ;  /* 0x0000000000017941 */ /* 0x000fea0003800000 */
.L_x_525:
        /* <DEDUP_REMOVED lines=13> */
.L_x_528:
[----:B------:R-:W-:Y:S05]  /*1e1e0*/  BSYNC B1 ;  /* 0x0000000000017941 */ /* 0x000fea0003800000 */
.L_x_527:
        /* <DEDUP_REMOVED lines=13> */
.L_x_530:
[----:B------:R-:W-:Y:S05]  /*1e2c0*/  BSYNC B1 ;  /* 0x0000000000017941 */ /* 0x000fea0003800000 */
.L_x_529:
        /* <DEDUP_REMOVED lines=13> */
.L_x_532:
[----:B------:R-:W-:Y:S05]  /*1e3a0*/  BSYNC B1 ;  /* 0x0000000000017941 */ /* 0x000fea0003800000 */
.L_x_531:
        /* <DEDUP_REMOVED lines=13> */
.L_x_534:
[----:B------:R-:W-:Y:S05]  /*1e480*/  BSYNC B1 ;  /* 0x0000000000017941 */ /* 0x000fea0003800000 */
.L_x_533:
        /* <DEDUP_REMOVED lines=13> */
.L_x_536:
[----:B------:R-:W-:Y:S05]  /*1e560*/  BSYNC B1 ;  /* 0x0000000000017941 */ /* 0x000fea0003800000 */
.L_x_535:
        /* <DEDUP_REMOVED lines=13> */
.L_x_538:
[----:B------:R-:W-:Y:S05]  /*1e640*/  BSYNC B1 ;  /* 0x0000000000017941 */ /* 0x000fea0003800000 */
.L_x_537:
        /* <DEDUP_REMOVED lines=13> */
.L_x_540:
[----:B------:R-:W-:Y:S05]  /*1e720*/  BSYNC B1 ;  /* 0x0000000000017941 */ /* 0x000fea0003800000 */
.L_x_539:
[----:B--234-:R-:W2:Y:S01]  /*1e730*/  LDL.LU R3, [R1+0x448] ;  /* 0x0004480001037983 */ /* 0x01cea20000300800 */
[----:B-----5:R-:W-:Y:S01]  /*1e740*/  LOP3.LUT R6, R6, 0xff, RZ, 0xc0, !PT ;  /* 0x000000ff06067812 */ /* 0x020fe200078ec0ff */
[----:B------:R-:W-:Y:S01]  /*1e750*/  BSSY B1, `(.L_x_541) ;  /* 0x000000b000017945 */ /* 0x000fe20003800000 */
[----:B------:R-:W-:Y:S02]  /*1e760*/  ISETP.LT.OR P2, PT, R0, 0xf9, !P1 ;  /* 0x000000f90000780c */ /* 0x000fe40004f41670 */
[----:B------:R-:W-:Y:S02]  /*1e770*/  F2FP.F16.E5M2.UNPACK_B R6, R6 ;  /* 0x00000006ff06723e */ /* 0x000fe400020004ff */
[----:B------:R-:W-:-:S03]  /*1e780*/  PRMT R2, RZ, 0x7610, R2 ;  /* 0x00007610ff027816 */ /* 0x000fc60000000002 */
[----:B------:R-:W-:-:S05]  /*1e790*/  HADD2.F32 R6, -RZ, R6.H0_H0 ;  /* 0x20000006ff067230 */ /* 0x000fca0000004100 */
[----:B------:R-:W-:-:S04]  /*1e7a0*/  FMUL R6, R6, UR22 ;  /* 0x0000001606067c20 */ /* 0x000fc80008400000 */
[----:B--2---:R-:W-:-:S05]  /*1e7b0*/  FFMA R6, R3, UR15, R6 ;  /* 0x0000000f03067c23 */ /* 0x004fca0008000006 */
[----:B------:R-:W-:-:S05]  /*1e7c0*/  F2FP.SATFINITE.E5M2.F32.PACK_AB_MERGE_C R3, RZ, R6, RZ ;  /* 0x00000006ff03723e */ /* 0x000fca00048060ff */
[----:B------:R2:W-:Y:S01]  /*1e7d0*/  @!P0 STG.E.U8 desc[UR20][R30.64+0xf9], R3 ;  /* 0x0000f9031e008986 */ /* 0x0005e2000c101114 */
[----:B------:R-:W-:Y:S05]  /*1e7e0*/  @P2 BRA `(.L_x_542) ;  /* 0x0000000000042947 */ /* 0x000fea0003800000 */
[----:B------:R3:W5:Y:S02]  /*1e7f0*/  LDG.E.U8 R2, desc[UR20][R4.64+0xf8] ;  /* 0x0000f81404027981 */ /* 0x000764000c1e1100 */
.L_x_542:
[----:B------:R-:W-:Y:S05]  /*1e800*/  BSYNC B1 ;  /* 0x0000000000017941 */ /* 0x000fea0003800000 */
.L_x_541:
[----:B--2---:R-:W2:Y:S01]  /*1e810*/  LDL.LU R3, [R1+0x44c] ;  /* 0x00044c0001037983 */ /* 0x004ea20000300800 */
        /* <DEDUP_REMOVED lines=12> */
.L_x_544:
[----:B------:R-:W-:Y:S05]  /*1e8e0*/  BSYNC B1 ;  /* 0x0000000000017941 */ /* 0x000fea0003800000 */
.L_x_543:
[----:B------:R-:W-:Y:S05]  /*1e8f0*/  @P1 BRA `(.L_x_545) ;  /* 0x0000004800881947 */ /* 0x000fea0003800000 */
[----:B------:R-:W2:Y:S01]  /*1e900*/  LDL.LU R2, [R1+0x450] ;  /* 0x0004500001027983 */ /* 0x000ea20000300800 */
[----:B-----5:R-:W-:-:S04]  /*1e910*/  LOP3.LUT R0, R0, 0xff, RZ, 0xc0, !PT ;  /* 0x000000ff00007812 */ /* 0x020fc800078ec0ff */
[----:B------:R-:W-:-:S05]  /*1e920*/  F2FP.F16.E5M2.UNPACK_B R0, R0 ;  /* 0x00000000ff00723e */ /* 0x000fca00020004ff */
[----:B------:R-:W-:-:S05]  /*1e930*/  HADD2.F32 R0, -RZ, R0.H0_H0 ;  /* 0x20000000ff007230 */ /* 0x000fca0000004100 */
[----:B------:R-:W-:-:S04]  /*1e940*/  FMUL R0, R0, UR22 ;  /* 0x0000001600007c20 */ /* 0x000fc80008400000 */
[----:B--2---:R-:W-:-:S05]  /*1e950*/  FFMA R0, R2, UR15, R0 ;  /* 0x0000000f02007c23 */ /* 0x004fca0008000000 */
[----:B------:R-:W-:-:S05]  /*1e960*/  F2FP.SATFINITE.E5M2.F32.PACK_AB_MERGE_C R3, RZ, R0, RZ ;  /* 0x00000000ff03723e */ /* 0x000fca00048060ff */
[----:B------:R2:W-:Y:S01]  /*1e970*/  STG.E.U8 desc[UR20][R28.64+0xf9], R3 ;  /* 0x0000f9031c007986 */ /* 0x0005e2000c101114 */
[----:B------:R-:W-:Y:S05]  /*1e980*/  BRA `(.L_x_545) ;  /* 0x0000004800647947 */ /* 0x000fea0003800000 */
.L_x_32:
[----:B------:R-:W-:Y:S01]  /*1e990*/  ISETP.GE.AND P3, PT, R34, 0x1, PT ;  /* 0x000000012200780c */ /* 0x000fe20003f66270 */
[----:B------:R-:W-:Y:S01]  /*1e9a0*/  FMUL R3, R3, UR15 ;  /* 0x0000000f03037c20 */ /* 0x000fe20008400000 */
[----:B------:R-:W3:Y:S02]  /*1e9b0*/  LDL.LU R2, [R1+0x200] ;  /* 0x0002000001027983 */ /* 0x000ee40000300800 */
[----:B------:R-:W-:Y:S02]  /*1e9c0*/  ISETP.LT.OR P0, PT, R0, 0x1, !P3 ;  /* 0x000000010000780c */ /* 0x000fe40005f01670 */
[----:B------:R-:W-:Y:S01]  /*1e9d0*/  F2FP.SATFINITE.E5M2.F32.PACK_AB_MERGE_C R3, RZ, R3, RZ ;  /* 0x00000003ff03723e */ /* 0x000fe200048060ff */
[----:B------:R-:W-:Y:S01]  /*1e9e0*/  FMUL R4, R4, UR15 ;  /* 0x0000000f04047c20 */ /* 0x000fe20008400000 */
[----:B------:R-:W-:Y:S01]  /*1e9f0*/  ISETP.GE.AND P2, PT, R34, 0x9, PT ;  /* 0x000000092200780c */ /* 0x000fe20003f46270 */
[----:B------:R-:W-:Y:S01]  /*1ea00*/  FMUL R5, R5, UR15 ;  /* 0x0000000f05057c20 */ /* 0x000fe20008400000 */
[----:B------:R-:W-:Y:S01]  /*1ea10*/  ISETP.LT.OR P1, PT, R0, 0x9, !P3 ;  /* 0x000000090000780c */ /* 0x000fe20005f21670 */
[----:B------:R-:W-:Y:S01]  /*1ea20*/  FMUL R6, R6, UR15 ;  /* 0x0000000f06067c20 */ /* 0x000fe20008400000 */
[----:B------:R-:W-:Y:S01]  /*1ea30*/  FMUL R7, R7, UR15 ;  /* 0x0000000f07077c20 */ /* 0x000fe20008400000 */
[----:B------:R-:W-:Y:S01]  /*1ea40*/  FMUL R8, R8, UR15 ;  /* 0x0000000f08087c20 */ /* 0x000fe20008400000 */
[----:B------:R-:W-:Y:S01]  /*1ea50*/  FMUL R9, R9, UR15 ;  /* 0x0000000f09097c20 */ /* 0x000fe20008400000 */
[----:B------:R-:W-:Y:S01]  /*1ea60*/  FMUL R10, R10, UR15 ;  /* 0x0000000f0a0a7c20 */ /* 0x000fe20008400000 */
[----:B------:R-:W-:Y:S01]  /*1ea70*/  FMUL R11, R11, UR15 ;  /* 0x0000000f0b0b7c20 */ /* 0x000fe20008400000 */
[----:B------:R0:W-:Y:S01]  /*1ea80*/  @!P0 STG.E.U8 desc[UR20][R24.64], R3 ;  /* 0x0000000318008986 */ /* 0x0001e2000c101114 */
[----:B------:R-:W-:-:S02]  /*1ea90*/  ISETP.LT.OR P0, PT, R0, 0x2, !P3 ;  /* 0x000000020000780c */ /* 0x000fc40005f01670 */
[----:B------:R-:W-:Y:S01]  /*1eaa0*/  F2FP.SATFINITE.E5M2.F32.PACK_AB_MERGE_C R4, RZ, R4, RZ ;  /* 0x00000004ff04723e */ /* 0x000fe200048060ff */
[----:B------:R-:W-:Y:S01]  /*1eab0*/  FMUL R12, R12, UR15 ;  /* 0x0000000f0c0c7c20 */ /* 0x000fe20008400000 */
[----:B------:R-:W-:Y:S01]  /*1eac0*/  F2FP.SATFINITE.E5M2.F32.PACK_AB_MERGE_C R5, RZ, R5, RZ ;  /* 0x00000005ff05723e */ /* 0x000fe200048060ff */
[----:B------:R-:W-:Y:S01]  /*1ead0*/  FMUL R13, R13, UR15 ;  /* 0x0000000f0d0d7c20 */ /* 0x000fe20008400000 */
[----:B------:R-:W-:Y:S01]  /*1eae0*/  FMUL R14, R14, UR15 ;  /* 0x0000000f0e0e7c20 */ /* 0x000fe20008400000 */
[----:B------:R-:W-:Y:S01]  /*1eaf0*/  FMUL R15, R15, UR15 ;  /* 0x0000000f0f0f7c20 */ /* 0x000fe20008400000 */
[----:B------:R-:W-:Y:S01]  /*1eb00*/  FMUL R16, R16, UR15 ;  /* 0x0000000f10107c20 */ /* 0x000fe20008400000 */
[----:B------:R-:W-:Y:S01]  /*1eb10*/  FMUL R17, R17, UR15 ;  /* 0x0000000f11117c20 */ /* 0x000fe20008400000 */
[----:B------:R-:W-:Y:S01]  /*1eb20*/  FMUL R18, R18, UR15 ;  /* 0x0000000f12127c20 */ /* 0x000fe20008400000 */
[----:B------:R-:W-:Y:S01]  /*1eb30*/  FMUL R19, R19, UR15 ;  /* 0x0000000f13137c20 */ /* 0x000fe20008400000 */
[----:B------:R-:W-:Y:S01]  /*1eb40*/  FMUL R20, R20, UR15 ;  /* 0x0000000f14147c20 */ /* 0x000fe20008400000 */
[----:B------:R-:W-:Y:S01]  /*1eb50*/  @!P0 STG.E.U8 desc[UR20][R24.64+0x1], R4 ;  /* 0x0000010418008986 */ /* 0x000fe2000c101114 */
[----:B------:R-:W-:-:S02]  /*1eb60*/  ISETP.LT.OR P0, PT, R0, 0x1, !P2 ;  /* 0x000000010000780c */ /* 0x000fc40005701670 */
[----:B------:R-:W-:Y:S01]  /*1eb70*/  F2FP.SATFINITE.E5M2.F32.PACK_AB_MERGE_C R6, RZ, R6, RZ ;  /* 0x00000006ff06723e */ /* 0x000fe200048060ff */
[----:B------:R-:W-:Y:S01]  /*1eb80*/  FMUL R21, R21, UR15 ;  /* 0x0000000f15157c20 */ /* 0x000fe20008400000 */
[----:B------:R-:W4:Y:S09]  /*1eb90*/  LDL.LU R41, [R1+0x204] ;  /* 0x0002040001297983 */ /* 0x000f320000300800 */
[----:B------:R1:W-:Y:S01]  /*1eba0*/  @!P0 STG.E.U8 desc[UR20][R26.64], R5 ;  /* 0x000000051a008986 */ /* 0x0003e2000c101114 */
[----:B------:R-:W-:-:S02]  /*1ebb0*/  ISETP.LT.OR P0, PT, R0, 0x2, !P2 ;  /* 0x000000020000780c */ /* 0x000fc40005701670 */
[----:B------:R-:W-:Y:S01]  /*1ebc0*/  F2FP.SATFINITE.E5M2.F32.PACK_AB_MERGE_C R7, RZ, R7, RZ ;  /* 0x00000007ff07723e */ /* 0x000fe200048060ff */
[----:B------:R-:W5:Y:S01]  /*1ebd0*/  LDL.LU R39, [R1+0x208] ;  /* 0x0002080001277983 */ /* 0x000f620000300800 */
[----:B------:R-:W-:Y:S02]  /*1ebe0*/  F2FP.SATFINITE.E5M2.F32.PACK_AB_MERGE_C R8, RZ, R8, RZ ;  /* 0x00000008ff08723e */ /* 0x000fe400048060ff */
[----:B------:R-:W-:Y:S01]  /*1ebf0*/  F2FP.SATFINITE.E5M2.F32.PACK_AB_MERGE_C R9, RZ, R9, RZ ;  /* 0x00000009ff09723e */ /* 0x000fe200048060ff */
[----:B------:R-:W-:Y:S01]  /*1ec00*/  FMUL R22, R22, UR15 ;  /* 0x0000000f16167c20 */ /* 0x000fe20008400000 */
[C---:B------:R-:W-:Y:S01]  /*1ec10*/  ISETP.LT.OR P5, PT, R0.reuse, 0xa, !P2 ;  /* 0x0000000a0000780c */ /* 0x040fe200057a1670 */
[----:B------:R-:W2:Y:S04]  /*1ec20*/  LDL.LU R35, [R1+0x20c] ;  /* 0x00020c0001237983 */ /* 0x000ea80000300800 */
[----:B------:R-:W-:Y:S01]  /*1ec30*/  @!P0 STG.E.U8 desc[UR20][R26.64+0x1], R6 ;  /* 0x000001061a008986 */ /* 0x000fe2000c101114 */
[----:B------:R-:W-:-:S03]  /*1ec40*/  ISETP.LT.OR P0, PT, R0, 0xa, !P3 ;  /* 0x0000000a0000780c */ /* 0x000fc60005f01670 */
[----:B------:R-:W-:Y:S01]  /*1ec50*/  @!P1 STG.E.U8 desc[UR20][R24.64+0x8], R7 ;  /* 0x0000080718009986 */ /* 0x000fe2000c101114 */
[----:B------:R-:W-:Y:S02]  /*1ec60*/  ISETP.LT.OR P1, PT, R0, 0x9, !P2 ;  /* 0x000000090000780c */ /* 0x000fe40005721670 */
[----:B------:R-:W-:Y:S01]  /*1ec70*/  F2FP.SATFINITE.E5M2.F32.PACK_AB_MERGE_C R10, RZ, R10, RZ ;  /* 0x0000000aff0a723e */ /* 0x000fe200048060ff */
[----:B------:R-:W-:Y:S01]  /*1ec80*/  FMUL R152, R152, UR15 ;  /* 0x0000000f98987c20 */ /* 0x000fe20008400000 */
[----:B------:R-:W-:Y:S01]  /*1ec90*/  F2FP.SATFINITE.E5M2.F32.PACK_AB_MERGE_C R11, RZ, R11, RZ ;  /* 0x0000000bff0b723e */ /* 0x000fe200048060ff */
[----:B------:R-:W5:Y:S04]  /*1eca0*/  LDL.LU R33, [R1+0x210] ;  /* 0x0002100001217983 */ /* 0x000f680000300800 */
[----:B------:R-:W-:Y:S01]  /*1ecb0*/  @!P0 STG.E.U8 desc[UR20][R24.64+0x9], R8 ;  /* 0x0000090818008986 */ /* 0x000fe2000c101114 */
[----:B------:R-:W-:-:S03]  /*1ecc0*/  ISETP.LT.OR P0, PT, R0, 0x11, !P3 ;  /* 0x000000110000780c */ /* 0x000fc60005f01670 */
[----:B------:R-:W-:Y:S01]  /*1ecd0*/  @!P1 STG.E.U8 desc[UR20][R26.64+0x8], R9 ;  /* 0x000008091a009986 */ /* 0x000fe2000c101114 */
[C---:B------:R-:W-:Y:S02]  /*1ece0*/  ISETP.LT.OR P1, PT, R0.reuse, 0x12, !P3 ;  /* 0x000000120000780c */ /* 0x040fe40005f21670 */
[----:B------:R-:W-:Y:S01]  /*1ecf0*/  F2FP.SATFINITE.E5M2.F32.PACK_AB_MERGE_C R12, RZ, R12, RZ ;  /* 0x0000000cff0c723e */ /* 0x000fe200048060ff */
[----:B------:R-:W-:Y:S01]  /*1ed00*/  @!P5 STG.E.U8 desc[UR20][R26.64+0x9], R10 ;  /* 0x0000090a1a00d986 */ /* 0x000fe2000c101114 */
[C---:B------:R-:W-:Y:S02]  /*1ed10*/  ISETP.LT.OR P5, PT, R0.reuse, 0x11, !P2 ;  /* 0x000000110000780c */ /* 0x040fe400057a1670 */
[----:B------:R-:W-:Y:S01]  /*1ed20*/  F2FP.SATFINITE.E5M2.F32.PACK_AB_MERGE_C R13, RZ, R13, RZ ;  /* 0x0000000dff0d723e */ /* 0x000fe200048060ff */
[----:B------:R-:W5:Y:S01]  /*1ed30*/  LDL.LU R32, [R1+0x214] ;  /* 0x0002140001207983 */ /* 0x000f620000300800 */
[----:B------:R-:W-:Y:S01]  /*1ed40*/  F2FP.SATFINITE.E5M2.F32.PACK_AB_MERGE_C R14, RZ, R14, RZ ;  /* 0x0000000eff0e723e */ /* 0x000fe200048060ff */
[----:B------:R-:W-:Y:S01]  /*1ed50*/  FMUL R23, R23, UR15 ;  /* 0x0000000f17177c20 */ /* 0x000fe20008400000 */
[----:B------:R-:W-:Y:S01]  /*1ed60*/  F2FP.SATFINITE.E5M2.F32.PACK_AB_MERGE_C R15, RZ, R15, RZ ;  /* 0x0000000fff0f723e */ /* 0x000fe200048060ff */
[----:B------:R-:W-:Y:S01]  /*1ed70*/  @!P0 STG.E.U8 desc[UR20][R24.64+0x10], R11 ;  /* 0x0000100b18008986 */ /* 0x000fe2000c101114 */
[C---:B------:R-:W-:Y:S01]  /*1ed80*/  ISETP.LT.OR P0, PT, R0.reuse, 0x12, !P2 ;  /* 0x000000120000780c */ /* 0x040fe20005701670 */
[----:B------:R-:W-:Y:S01]  /*1ed90*/  FMUL R153, R153, UR15 ;  /* 0x0000000f99997c20 */ /* 0x000fe20008400000 */
[----:B------:R-:W-:Y:S01]  /*1eda0*/  F2FP.SATFINITE.E5M2.F32.PACK_AB_MERGE_C R16, RZ, R16, RZ ;  /* 0x00000010ff10723e */ /* 0x000fe200048060ff */
[----:B------:R-:W-:Y:S01]  /*1edb0*/  @!P1 STG.E.U8 desc[UR20][R24.64+0x11], R12 ;  /* 0x0000110c18009986 */ /* 0x000fe2000c101114 */
[----:B------:R-:W-:Y:S01]  /*1edc0*/  ISETP.LT.OR P1, PT, R0, 0x19, !P3 ;  /* 0x000000190000780c */ /* 0x000fe20005f21670 */
[----:B------:R-:W-:Y:S01]  /*1edd0*/  FMUL R154, R154, UR15 ;  /* 0x0000000f9a9a7c20 */ /* 0x000fe20008400000 */
[----:B------:R-:W-:Y:S01]  /*1ede0*/  F2FP.SATFINITE.E5M2.F32.PACK_AB_MERGE_C R17, RZ, R17, RZ ;  /* 0x00000011ff11723e */ /* 0x000fe200048060ff */
[----:B------:R-:W-:Y:S01]  /*1edf0*/  @!P5 STG.E.U8 desc[UR20][R26.64+0x10], R13 ;  /* 0x0000100d1a00d986 */ /* 0x000fe2000c101114 */
[----:B------:R-:W-:Y:S01]  /*1ee00*/  ISETP.LT.OR P5, PT, R0, 0x1a, !P3 ;  /* 0x0000001a0000780c */ /* 0x000fe20005fa1670 */
[----:B------:R-:W-:Y:S01]  /*1ee10*/  FMUL R156, R156, UR15 ;  /* 0x0000000f9c9c7c20 */ /* 0x000fe20008400000 */
        /* <DEDUP_REMOVED lines=20> */
[C---:B------:R-:W-:Y:S01]  /*1ef60*/  ISETP.LT.OR P6, PT, R0.reuse, 0x2a, !P2 ;  /* 0x0000002a0000780c */ /* 0x040fe200057c1670 */
        /* <DEDUP_REMOVED lines=36> */
[----:B------:R-:W-:Y:S01]  /*1f1b0*/  @!P6 STG.E.U8 desc[UR20][R26.64+0x29], R154 ;  /* 0x0000299a1a00e986 */ /* 0x000fe2000c101114 */
[C---:B------:R-:W-:Y:S01]  /*1f1c0*/  ISETP.LT.OR P6, PT, R0.reuse, 0x32, !P2 ;  /* 0x000000320000780c */ /* 0x040fe200057c1670 */
        /* <DEDUP_REMOVED lines=21> */
[----:B0-----:R-:W-:Y:S01]  /*1f320*/  F2FP.SATFINITE.E5M2.F32.PACK_AB_MERGE_C R3, RZ, R168, RZ ;  /* 0x000000a8ff03723e */ /* 0x001fe200048060ff */
        /* <DEDUP_REMOVED lines=11> */
[----:B-1----:R-:W-:Y:S01]  /*1f3e0*/  F2FP.SATFINITE.E5M2.F32.PACK_AB_MERGE_C R5, RZ, R170, RZ ;  /* 0x000000aaff05723e */ /* 0x002fe200048060ff */
        /* <DEDUP_REMOVED lines=20> */
[----:B------:R0:W-:Y:S01]  /*1f530*/  @!P1 STG.E.U8 desc[UR20][R24.64+0x49], R3 ;  /* 0x0000490318009986 */ /* 0x0001e2000c101114 */
[----:B------:R-:W-:Y:S01]  /*1f540*/  ISETP.LT.OR P1, PT, R0, 0x52, !P3 ;  /* 0x000000520000780c */ /* 0x000fe20005f21670 */
[----:B------:R-:W-:Y:S01]  /*1f550*/  FMUL R186, R186, UR15 ;  /* 0x0000000fbaba7c20 */ /* 0x000fe20008400000 */
[----:B------:R-:W-:Y:S01]  /*1f560*/  F2FP.SATFINITE.E5M2.F32.PACK_AB_MERGE_C R181, RZ, R181, RZ ;  /* 0x000000b5ffb5723e */ /* 0x000fe200048060ff */
[----:B------:R-:W-:Y:S01]  /*1f570*/  @!P5 STG.E.U8 desc[UR20][R26.64+0x48], R169 ;  /* 0x000048a91a00d986 */ /* 0x000fe2000c101114 */
[----:B------:R-:W-:Y:S01]  /*1f580*/  ISETP.LT.OR P5, PT, R0, 0x51, !P2 ;  /* 0x000000510000780c */ /* 0x000fe200057a1670 */
[----:B------:R-:W-:Y:S01]  /*1f590*/  FMUL R188, R188, UR15 ;  /* 0x0000000fbcbc7c20 */ /* 0x000fe20008400000 */
[----:B------:R-:W-:Y:S01]  /*1f5a0*/  F2FP.SATFINITE.E5M2.F32.PACK_AB_MERGE_C R183, RZ, R183, RZ ;  /* 0x000000b7ffb7723e */ /* 0x000fe200048060ff */
[----:B------:R1:W-:Y:S01]  /*1f5b0*/  @!P6 STG.E.U8 desc[UR20][R26.64+0x49], R5 ;  /* 0x000049051a00e986 */ /* 0x0003e2000c101114 */
[C---:B------:R-:W-:Y:S01]  /*1f5c0*/  ISETP.LT.OR P6, PT, R0.reuse, 0x52, !P2 ;  /* 0x000000520000780c */ /* 0x040fe200057c1670 */
[----:B------:R-:W-:Y:S01]  /*1f5d0*/  FMUL R187, R187, UR15 ;  /* 0x0000000fbbbb7c20 */ /* 0x000fe20008400000 */
[----:B------:R-:W-:Y:S01]  /*1f5e0*/  F2FP.SATFINITE.E5M2.F32.PACK_AB_MERGE_C R185, RZ, R185, RZ ;  /* 0x000000b9ffb9723e */ /* 0x000fe200048060ff */
[----:B------:R-:W-:Y:S01]  /*1f5f0*/  @!P0 STG.E.U8 desc[UR20][R24.64+0x50], R171 ;  /* 0x000050ab18008986 */ /* 0x000fe2000c101114 */
[----:B0-----:R-:W-:Y:S01]  /*1f600*/  F2FP.SATFINITE.E5M2.F32.PACK_AB_MERGE_C R3, RZ, R172, RZ ;  /* 0x000000acff03723e */ /* 0x001fe200048060ff */
[----:B------:R-:W-:Y:S01]  /*1f610*/  FMUL R189, R189, UR15 ;  /* 0x0000000fbdbd7c20 */ /* 0x000fe20008400000 */
[----:B------:R-:W-:Y:S01]  /*1f620*/  ISETP.LT.OR P0, PT, R0, 0x59, !P3 ;  /* 0x000000590000780c */ /* 0x000fe20005f01670 */
[----:B------:R-:W-:Y:S01]  /*1f630*/  FMUL R190, R190, UR15 ;  /* 0x0000000fbebe7c20 */ /* 0x000fe20008400000 */
[----:B------:R-:W-:Y:S01]  /*1f640*/  FMUL R192, R192, UR15 ;  /* 0x0000000fc0c07c20 */ /* 0x000fe20008400000 */
[----:B------:R0:W-:Y:S01]  /*1f650*/  @!P1 STG.E.U8 desc[UR20][R24.64+0x51], R3 ;  /* 0x0000510318009986 */ /* 0x0001e2000c101114 */
[C---:B------:R-:W-:Y:S01]  /*1f660*/  ISETP.LT.OR P1, PT, R0.reuse, 0x5a, !P3 ;  /* 0x0000005a0000780c */ /* 0x040fe20005f21670 */
[----:B------:R-:W-:Y:S01]  /*1f670*/  FMUL R191, R191, UR15 ;  /* 0x0000000fbfbf7c20 */ /* 0x000fe20008400000 */
[----:B-1----:R-:W-:Y:S01]  /*1f680*/  F2FP.SATFINITE.E5M2.F32.PACK_AB_MERGE_C R5, RZ, R174, RZ ;  /* 0x000000aeff05723e */ /* 0x002fe200048060ff */
        /* <DEDUP_REMOVED lines=9> */
[----:B0-----:R-:W-:Y:S01]  /*1f720*/  F2FP.SATFINITE.E5M2.F32.PACK_AB_MERGE_C R3, RZ, R176, RZ ;  /* 0x000000b0ff03723e */ /* 0x001fe200048060ff */
[----:B------:R-:W-:Y:S01]  /*1f730*/  FMUL R196, R196, UR15 ;  /* 0x0000000fc4c47c20 */ /* 0x000fe20008400000 */
[C---:B------:R-:W-:Y:S01]  /*1f740*/  ISETP.LT.OR P0, PT, R0.reuse, 0x61, !P3 ;  /* 0x000000610000780c */ /* 0x040fe20005f01670 */
[----:B------:R-:W-:Y:S01]  /*1f750*/  FMUL R195, R195, UR15 ;  /* 0x0000000fc3c37c20 */ /* 0x000fe20008400000 */
[----:B------:R-:W-:Y:S01]  /*1f760*/  F2FP.SATFINITE.E5M2.F32.PACK_AB_MERGE_C R191, RZ, R191, RZ ;  /* 0x000000bfffbf723e */ /* 0x000fe200048060ff */
[----:B------:R0:W-:Y:S01]  /*1f770*/  @!P1 STG.E.U8 desc[UR20][R24.64+0x59], R3 ;  /* 0x0000590318009986 */ /* 0x0001e2000c101114 */
[C---:B------:R-:W-:Y:S01]  /*1f780*/  ISETP.LT.OR P1, PT, R0.reuse, 0x62, !P3 ;  /* 0x000000620000780c */ /* 0x040fe20005f21670 */
[----:B------:R-:W-:Y:S01]  /*1f790*/  FMUL R197, R197, UR15 ;  /* 0x0000000fc5c57c20 */ /* 0x000fe20008400000 */
[----:B-1----:R-:W-:Y:S01]  /*1f7a0*/  F2FP.SATFINITE.E5M2.F32.PACK_AB_MERGE_C R5, RZ, R178, RZ ;  /* 0x000000b2ff05723e */ /* 0x002fe200048060ff */
[----:B------:R-:W-:Y:S01]  /*1f7b0*/  @!P5 STG.E.U8 desc[UR20][R26.64+0x58], R177 ;  /* 0x000058b11a00d986 */ /* 0x000fe2000c101114 */
[----:B------:R-:W-:Y:S01]  /*1f7c0*/  ISETP.LT.OR P5, PT, R0, 0x61, !P2 ;  /* 0x000000610000780c */ /* 0x000fe200057a1670 */
        /* <DEDUP_REMOVED lines=13> */
[----:B------:R-:W-:Y:S01]  /*1f8a0*/  ISETP.LT.OR P1, PT, R0, 0x6a, !P3 ;  /* 0x0000006a0000780c */ /* 0x000fe20005f21670 */
[----:B------:R-:W-:Y:S01]  /*1f8b0*/  FMUL R202, R202, UR15 ;  /* 0x0000000fcaca7c20 */ /* 0x000fe20008400000 */
[----:B-1----:R-:W-:Y:S01]  /*1f8c0*/  F2FP.SATFINITE.E5M2.F32.PACK_AB_MERGE_C R5, RZ, R182, RZ ;  /* 0x000000b6ff05723e */ /* 0x002fe200048060ff */
        /* <DEDUP_REMOVED lines=111> */
[----:B---3--:R-:W-:Y:S01]  /*1ffc0*/  FMUL R2, R2, UR15 ;  /* 0x0000000f02027c20 */ /* 0x008fe20008400000 */
        /* <DEDUP_REMOVED lines=8> */
[----:B------:R-:W3:Y:S01]  /*20050*/  LDL.LU R38, [R1+0x218] ;  /* 0x0002180001267983 */ /* 0x000ee20000300800 */
[----:B------:R-:W-:-:S03]  /*20060*/  F2FP.SATFINITE.E5M2.F32.PACK_AB_MERGE_C R233, RZ, R233, RZ ;  /* 0x000000e9ffe9723e */ /* 0x000fc600048060ff */
[----:B------:R0:W-:Y:S01]  /*20070*/  @!P1 STG.E.U8 desc[UR20][R24.64+0x99], R3 ;  /* 0x0000990318009986 */ /* 0x0001e2000c101114 */
[C---:B------:R-:W-:Y:S02]  /*20080*/  ISETP.LT.OR P1, PT, R0.reuse, 0xa2, !P3 ;  /* 0x000000a20000780c */ /* 0x040fe40005f21670 */
[----:B-1----:R-:W-:Y:S01]  /*20090*/  F2FP.SATFINITE.E5M2.F32.PACK_AB_MERGE_C R5, RZ, R210, RZ ;  /* 0x000000d2ff05723e */ /* 0x002fe200048060ff */
[----:B------:R-:W-:Y:S01]  /*200a0*/  @!P5 STG.E.U8 desc[UR20][R26.64+0x98], R209 ;  /* 0x000098d11a00d986 */ /* 0x000fe2000c101114 */
[----:B------:R-:W-:-:S03]  /*200b0*/  ISETP.LT.OR P5, PT, R0, 0xa1, !P2 ;  /* 0x000000a10000780c */ /* 0x000fc600057a1670 */
[----:B------:R1:W-:Y:S01]  /*200c0*/  @!P6 STG.E.U8 desc[UR20][R26.64+0x99], R5 ;  /* 0x000099051a00e986 */ /* 0x0003e2000c101114 */
[C---:B------:R-:W-:Y:S02]  /*200d0*/  ISETP.LT.OR P6, PT, R0.reuse, 0xa2, !P2 ;  /* 0x000000a20000780c */ /* 0x040fe400057c1670 */
[----:B0-----:R-:W-:Y:S01]  /*200e0*/  F2FP.SATFINITE.E5M2.F32.PACK_AB_MERGE_C R3, RZ, R212, RZ ;  /* 0x000000d4ff03723e */ /* 0x001fe200048060ff */
[----:B------:R-:W-:Y:S01]  /*200f0*/  @!P0 STG.E.U8 desc[UR20][R24.64+0xa0], R211 ;  /* 0x0000a0d318008986 */ /* 0x000fe2000c101114 */
[----:B------:R-:W-:-:S03]  /*20100*/  ISETP.LT.OR P0, PT, R0, 0xa9, !P3 ;  /* 0x000000a90000780c */ /* 0x000fc60005f01670 */
        /* <DEDUP_REMOVED lines=48> */
[----:B------:R-:W3:Y:S04]  /*20410*/  LDL.LU R37, [R1+0x21c] ;  /* 0x00021c0001257983 */ /* 0x000ee80000300800 */
[----:B------:R-:W-:Y:S01]  /*20420*/  @!P1 STG.E.U8 desc[UR20][R24.64+0xc9], R3 ;  /* 0x0000c90318009986 */ /* 0x000fe2000c101114 */
[C---:B------:R-:W-:Y:S02]  /*20430*/  ISETP.LT.OR P1, PT, R0.reuse, 0xd2, !P3 ;  /* 0x000000d20000780c */ /* 0x040fe40005f21670 */
[----:B-1----:R-:W-:Y:S01]  /*20440*/  F2FP.SATFINITE.E5M2.F32.PACK_AB_MERGE_C R5, RZ, R234, RZ ;  /* 0x000000eaff05723e */ /* 0x002fe200048060ff */
[----:B------:R-:W3:Y:S01]  /*20450*/  LDL.LU R36, [R1+0x220] ;  /* 0x0002200001247983 */ /* 0x000ee20000300800 */
[----:B------:R-:W-:Y:S01]  /*20460*/  F2FP.SATFINITE.E5M2.F32.PACK_AB_MERGE_C R7, RZ, R236, RZ ;  /* 0x000000ecff07723e */ /* 0x000fe200048060ff */
[----:B--2---:R-:W-:Y:S01]  /*20470*/  FMUL R4, R35, UR15 ;  /* 0x0000000f23047c20 */ /* 0x004fe20008400000 */
[----:B------:R-:W-:Y:S01]  /*20480*/  F2FP.SATFINITE.E5M2.F32.PACK_AB_MERGE_C R9, RZ, R2, RZ ;  /* 0x00000002ff09723e */ /* 0x000fe200048060ff */
[----:B----4-:R-:W-:Y:S01]  /*20490*/  FMUL R2, R41, UR15 ;  /* 0x0000000f29027c20 */ /* 0x010fe20008400000 */
[----:B------:R-:W2:Y:S04]  /*204a0*/  LDL.LU R35, [R1+0x224] ;  /* 0x0002240001237983 */ /* 0x000ea80000300800 */
[----:B------:R-:W-:Y:S01]  /*204b0*/  @!P0 STG.E.U8 desc[UR20][R24.64+0xc8], R231 ;  /* 0x0000c8e718008986 */ /* 0x000fe2000c101114 */
[----:B------:R-:W-:-:S03]  /*204c0*/  ISETP.LT.OR P0, PT, R0, 0xd1, !P3 ;  /* 0x000000d10000780c */ /* 0x000fc60005f01670 */
[----:B------:R-:W-:Y:S01]  /*204d0*/  @!P5 STG.E.U8 desc[UR20][R26.64+0xc8], R233 ;  /* 0x0000c8e91a00d986 */ /* 0x000fe2000c101114 */
[----:B------:R-:W-:-:S03]  /*204e0*/  ISETP.LT.OR P5, PT, R0, 0xd1, !P2 ;  /* 0x000000d10000780c */ /* 0x000fc600057a1670 */
[----:B------:R5:W-:Y:S01]  /*204f0*/  @!P6 STG.E.U8 desc[UR20][R26.64+0xc9], R5 ;  /* 0x0000c9051a00e986 */ /* 0x000be2000c101114 */
[----:B------:R-:W-:-:S03]  /*20500*/  ISETP.LT.OR P6, PT, R0, 0xd2, !P2 ;  /* 0x000000d20000780c */ /* 0x000fc600057c1670 */
[----:B------:R0:W-:Y:S01]  /*20510*/  @!P1 STG.E.U8 desc[UR20][R24.64+0xd1], R7 ;  /* 0x0000d10718009986 */ /* 0x0001e2000c101114 */
[----:B-----5:R-:W-:-:S03]  /*20520*/  FMUL R5, R33, UR15 ;  /* 0x0000000f21057c20 */ /* 0x020fc60008400000 */
[----:B------:R-:W4:Y:S01]  /*20530*/  LDL.LU R33, [R1+0x228] ;  /* 0x0002280001217983 */ /* 0x000f220000300800 */
[----:B0-----:R-:W-:Y:S01]  /*20540*/  F2FP.SATFINITE.E5M2.F32.PACK_AB_MERGE_C R7, RZ, R2, RZ ;  /* 0x00000002ff07723e */ /* 0x001fe200048060ff */
[----:B------:R-:W-:Y:S02]  /*20550*/  FMUL R2, R32, UR15 ;  /* 0x0000000f20027c20 */ /* 0x000fe40008400000 */
[----:B------:R-:W5:Y:S04]  /*20560*/  LDL.LU R41, [R1+0x22c] ;  /* 0x00022c0001297983 */ /* 0x000f680000300800 */
[----:B------:R-:W5:Y:S01]  /*20570*/  LDL.LU R32, [R1+0x230] ;  /* 0x0002300001207983 */ /* 0x000f620000300800 */
[----:B------:R-:W-:Y:S01]  /*20580*/  F2FP.SATFINITE.E5M2.F32.PACK_AB_MERGE_C R235, RZ, R235, RZ ;  /* 0x000000ebffeb723e */ /* 0x000fe200048060ff */
[----:B------:R-:W-:Y:S01]  /*20590*/  FMUL R3, R39, UR15 ;  /* 0x0000000f27037c20 */ /* 0x000fe20008400000 */
[----:B------:R-:W-:Y:S01]  /*205a0*/  F2FP.SATFINITE.E5M2.F32.PACK_AB_MERGE_C R237, RZ, R237, RZ ;  /* 0x000000edffed723e */ /* 0x000fe200048060ff */
[----:B------:R-:W5:Y:S04]  /*205b0*/  LDL.LU R39, [R1+0x234] ;  /* 0x0002340001277983 */ /* 0x000f680000300800 */
[----:B------:R-:W-:Y:S01]  /*205c0*/  @!P0 STG.E.U8 desc[UR20][R24.64+0xd0], R235 ;  /* 0x0000d0eb18008986 */ /* 0x000fe2000c101114 */
[----:B------:R-:W-:-:S02]  /*205d0*/  ISETP.LT.OR P0, PT, R0, 0xd9, !P3 ;  /* 0x000000d90000780c */ /* 0x000fc40005f01670 */
[C---:B------:R-:W-:Y:S01]  /*205e0*/  ISETP.LT.OR P1, PT, R0.reuse, 0xda, !P3 ;  /* 0x000000da0000780c */ /* 0x040fe20005f21670 */
[----:B------:R-:W-:Y:S01]  /*205f0*/  @!P5 STG.E.U8 desc[UR20][R26.64+0xd0], R237 ;  /* 0x0000d0ed1a00d986 */ /* 0x000fe2000c101114 */
[----:B------:R-:W-:Y:S02]  /*20600*/  ISETP.LT.OR P5, PT, R0, 0xd9, !P2 ;  /* 0x000000d90000780c */ /* 0x000fe400057a1670 */
[----:B------:R-:W-:Y:S01]  /*20610*/  F2FP.SATFINITE.E5M2.F32.PACK_AB_MERGE_C R11, RZ, R3, RZ ;  /* 0x00000003ff0b723e */ /* 0x000fe200048060ff */
[----:B------:R0:W-:Y:S01]  /*20620*/  @!P6 STG.E.U8 desc[UR20][R26.64+0xd1], R9 ;  /* 0x0000d1091a00e986 */ /* 0x0001e2000c101114 */
[----:B------:R-:W-:-:S05]  /*20630*/  F2FP.SATFINITE.E5M2.F32.PACK_AB_MERGE_C R13, RZ, R4, RZ ;  /* 0x00000004ff0d723e */ /* 0x000fca00048060ff */
[----:B------:R1:W-:Y:S01]  /*20640*/  @!P0 STG.E.U8 desc[UR20][R24.64+0xd8], R7 ;  /* 0x0000d80718008986 */ /* 0x0003e2000c101114 */
[----:B0-----:R-:W-:-:S03]  /*20650*/  F2FP.SATFINITE.E5M2.F32.PACK_AB_MERGE_C R9, RZ, R5, RZ ;  /* 0x00000005ff09723e */ /* 0x001fc600048060ff */
[----:B------:R0:W-:Y:S01]  /*20660*/  @!P1 STG.E.U8 desc[UR20][R24.64+0xd9], R11 ;  /* 0x0000d90b18009986 */ /* 0x0001e2000c101114 */
[----:B-1----:R-:W-:-:S03]  /*20670*/  F2FP.SATFINITE.E5M2.F32.PACK_AB_MERGE_C R7, RZ, R2, RZ ;  /* 0x00000002ff07723e */ /* 0x002fc600048060ff */
[----:B------:R1:W-:Y:S01]  /*20680*/  @!P5 STG.E.U8 desc[UR20][R26.64+0xd8], R13 ;  /* 0x0000d80d1a00d986 */ /* 0x0003e2000c101114 */
[----:B---3--:R-:W-:-:S03]  /*20690*/  FMUL R3, R38, UR15 ;  /* 0x0000000f26037c20 */ /* 0x008fc60008400000 */
[----:B------:R-:W3:Y:S02]  /*206a0*/  LDL.LU R38, [R1+0x238] ;  /* 0x0002380001267983 */ /* 0x000ee40000300800 */
[----:B0-----:R-:W-:Y:S01]  /*206b0*/  F2FP.SATFINITE.E5M2.F32.PACK_AB_MERGE_C R11, RZ, R3, RZ ;  /* 0x00000003ff0b723e */ /* 0x001fe200048060ff */
[----:B------:R-:W-:Y:S02]  /*206c0*/  FMUL R4, R37, UR15 ;  /* 0x0000000f25047c20 */ /* 0x000fe40008400000 */
[----:B------:R-:W3:Y:S01]  /*206d0*/  LDL.LU R37, [R1+0x23c] ;  /* 0x00023c0001257983 */ /* 0x000ee20000300800 */
[----:B------:R-:W-:-:S03]  /*206e0*/  FMUL R5, R36, UR15 ;  /* 0x0000000f24057c20 */ /* 0x000fc60008400000 */
[----:B------:R-:W3:Y:S01]  /*206f0*/  LDL.LU R36, [R1+0x240] ;  /* 0x0002400001247983 */ /* 0x000ee20000300800 */
[----:B--2---:R-:W-:-:S03]  /*20700*/  FMUL R2, R35, UR15 ;  /* 0x0000000f23027c20 */ /* 0x004fc60008400000 */
[----:B------:R-:W2:Y:S01]  /*20710*/  LDL.LU R35, [R1+0x244] ;  /* 0x0002440001237983 */ /* 0x000ea20000300800 */
[----:B-1----:R-:W-:Y:S01]  /*20720*/  F2FP.SATFINITE.E5M2.F32.PACK_AB_MERGE_C R13, RZ, R4, RZ ;  /* 0x00000004ff0d723e */ /* 0x002fe200048060ff */
[----:B----4-:R-:W-:Y:S02]  /*20730*/  FMUL R3, R33, UR15 ;  /* 0x0000000f21037c20 */ /* 0x010fe40008400000 */
[----:B------:R-:W4:Y:S01]  /*20740*/  LDL.LU R33, [R1+0x248] ;  /* 0x0002480001217983 */ /* 0x000f220000300800 */
[----:B-----5:R-:W-:-:S03]  /*20750*/  FMUL R4, R32, UR15 ;  /* 0x0000000f20047c20 */ /* 0x020fc60008400000 */
[----:B------:R-:W5:Y:S01]  /*20760*/  LDL.LU R32, [R1+0x24c] ;  /* 0x00024c0001207983 */ /* 0x000f620000300800 */
[C---:B------:R-:W-:Y:S02]  /*20770*/  ISETP.LT.OR P6, PT, R0.reuse, 0xda, !P2 ;  /* 0x000000da0000780c */ /* 0x040fe400057c1670 */
[C---:B------:R-:W-:Y:S02]  /*20780*/  ISETP.LT.OR P5, PT, R0.reuse, 0xe1, !P3 ;  /* 0x000000e10000780c */ /* 0x040fe40005fa1670 */
[C---:B------:R-:W-:Y:S02]  /*20790*/  ISETP.LT.OR P1, PT, R0.reuse, 0xe2, !P2 ;  /* 0x000000e20000780c */ /* 0x040fe40005721670 */
[----:B------:R-:W-:-:S07]  /*207a0*/  ISETP.LT.OR P0, PT, R0, 0xe1, !P2 ;  /* 0x000000e10000780c */ /* 0x000fce0005701670 */
[----:B------:R0:W-:Y:S01]  /*207b0*/  @!P6 STG.E.U8 desc[UR20][R26.64+0xd9], R9 ;  /* 0x0000d9091a00e986 */ /* 0x0001e2000c101114 */
[----:B------:R-:W-:Y:S02]  /*207c0*/  ISETP.LT.OR P6, PT, R0, 0xe2, !P3 ;  /* 0x000000e20000780c */ /* 0x000fe40005fc1670 */
[----:B------:R-:W-:Y:S01]  /*207d0*/  F2FP.SATFINITE.E5M2.F32.PACK_AB_MERGE_C R5, RZ, R5, RZ ;  /* 0x00000005ff05723e */ /* 0x000fe200048060ff */
[----:B------:R-:W-:Y:S01]  /*207e0*/  @!P5 STG.E.U8 desc[UR20][R24.64+0xe0], R7 ;  /* 0x0000e0071800d986 */ /* 0x000fe2000c101114 */
[----:B0-----:R-:W-:Y:S01]  /*207f0*/  F2FP.SATFINITE.E5M2.F32.PACK_AB_MERGE_C R9, RZ, R2, RZ ;  /* 0x00000002ff09723e */ /* 0x001fe200048060ff */
[----:B------:R-:W-:-:S08]  /*20800*/  FMUL R2, R41, UR15 ;  /* 0x0000000f29027c20 */ /* 0x000fd00008400000 */
[----:B------:R-:W-:Y:S01]  /*20810*/  @!P6 STG.E.U8 desc[UR20][R24.64+0xe1], R11 ;  /* 0x0000e10b1800e986 */ /* 0x000fe2000c101114 */
[----:B------:R-:W-:-:S03]  /*20820*/  ISETP.LT.OR P6, PT, R0, 0xe9, !P3 ;  /* 0x000000e90000780c */ /* 0x000fc60005fc1670 */
[----:B------:R0:W-:Y:S04]  /*20830*/  @!P1 STG.E.U8 desc[UR20][R26.64+0xe1], R5 ;  /* 0x0000e1051a009986 */ /* 0x0001e8000c101114 */
[----:B------:R-:W5:Y:S01]  /*20840*/  LDL.LU R41, [R1+0x250] ;  /* 0x0002500001297983 */ /* 0x000f620000300800 */
[----:B------:R-:W-:-:S03]  /*20850*/  ISETP.LT.OR P5, PT, R0, 0xea, !P2 ;  /* 0x000000ea0000780c */ /* 0x000fc600057a1670 */
[----:B------:R1:W-:Y:S01]  /*20860*/  @!P0 STG.E.U8 desc[UR20][R26.64+0xe0], R13 ;  /* 0x0000e00d1a008986 */ /* 0x0003e2000c101114 */
[----:B0-----:R-:W-:Y:S01]  /*20870*/  F2FP.SATFINITE.E5M2.F32.PACK_AB_MERGE_C R5, RZ, R2, RZ ;  /* 0x00000002ff05723e */ /* 0x001fe200048060ff */
[----:B------:R-:W-:Y:S02]  /*20880*/  FMUL R2, R39, UR15 ;  /* 0x0000000f27027c20 */ /* 0x000fe40008400000 */
[----:B------:R-:W5:Y:S01]  /*20890*/  LDL.LU R39, [R1+0x254] ;  /* 0x0002540001277983 */ /* 0x000f620000300800 */
[----:B------:R-:W-:Y:S02]  /*208a0*/  ISETP.LT.OR P0, PT, R0, 0xea, !P3 ;  /* 0x000000ea0000780c */ /* 0x000fe40005f01670 */
[----:B------:R-:W-:Y:S02]  /*208b0*/  F2FP.SATFINITE.E5M2.F32.PACK_AB_MERGE_C R7, RZ, R3, RZ ;  /* 0x00000003ff07723e */ /* 0x000fe400048060ff */
[----:B------:R-:W-:Y:S02]  /*208c0*/  F2FP.SATFINITE.E5M2.F32.PACK_AB_MERGE_C R11, RZ, R4, RZ ;  /* 0x00000004ff0b723e */ /* 0x000fe400048060ff */
[----:B-1----:R-:W-:Y:S01]  /*208d0*/  F2FP.SATFINITE.E5M2.F32.PACK_AB_MERGE_C R13, RZ, R2, RZ ;  /* 0x00000002ff0d723e */ /* 0x002fe200048060ff */
[----:B------:R-:W-:Y:S06]  /*208e0*/  @!P6 STG.E.U8 desc[UR20][R24.64+0xe8], R9 ;  /* 0x0000e8091800e986 */ /* 0x000fec000c101114 */
[----:B------:R0:W-:Y:S04]  /*208f0*/  @!P0 STG.E.U8 desc[UR20][R24.64+0xe9], R7 ;  /* 0x0000e90718008986 */ /* 0x0001e8000c101114 */
[----:B------:R1:W-:Y:S01]  /*20900*/  @!P5 STG.E.U8 desc[UR20][R26.64+0xe9], R11 ;  /* 0x0000e90b1a00d986 */ /* 0x0003e2000c101114 */
[----:B---3--:R-:W-:-:S03]  /*20910*/  FMUL R3, R38, UR15 ;  /* 0x0000000f26037c20 */ /* 0x008fc60008400000 */
[----:B------:R-:W3:Y:S02]  /*20920*/  LDL.LU R38, [R1+0x258] ;  /* 0x0002580001267983 */ /* 0x000ee40000300800 */
[----:B0-----:R-:W-:Y:S01]  /*20930*/  F2FP.SATFINITE.E5M2.F32.PACK_AB_MERGE_C R7, RZ, R3, RZ ;  /* 0x00000003ff07723e */ /* 0x001fe200048060ff */
[----:B------:R-:W-:Y:S02]  /*20940*/  FMUL R4, R37, UR15 ;  /* 0x0000000f25047c20 */ /* 0x000fe40008400000 */
[----:B------:R-:W3:Y:S01]  /*20950*/  LDL.LU R37, [R1+0x25c] ;  /* 0x00025c0001257983 */ /* 0x000ee20000300800 */
[----:B------:R-:W-:-:S03]  /*20960*/  FMUL R2, R36, UR15 ;  /* 0x0000000f24027c20 */ /* 0x000fc60008400000 */
[----:B------:R-:W3:Y:S02]  /*20970*/  LDL.LU R36, [R1+0x260] ;  /* 0x0002600001247983 */ /* 0x000ee40000300800 */
[----:B------:R-:W-:Y:S01]  /*20980*/  F2FP.SATFINITE.E5M2.F32.PACK_AB_MERGE_C R9, RZ, R2, RZ ;  /* 0x00000002ff09723e */ /* 0x000fe200048060ff */
[----:B--2---:R-:W-:Y:S02]  /*20990*/  FMUL R2, R35, UR15 ;  /* 0x0000000f23027c20 */ /* 0x004fe40008400000 */
[----:B------:R-:W2:Y:S03]  /*209a0*/  LDL.LU R35, [R1+0x264] ;  /* 0x0002640001237983 */ /* 0x000ea60000300800 */
        /* <DEDUP_REMOVED lines=10> */
[----:B------:R-:W-:-:S03]  /*20a50*/  ISETP.LT.OR P1, PT, R0, 0xf1, !P2 ;  /* 0x000000f10000780c */ /* 0x000fc60005721670 */
[----:B------:R1:W-:Y:S01]  /*20a60*/  @!P6 STG.E.U8 desc[UR20][R24.64+0xf0], R13 ;  /* 0x0000f00d1800e986 */ /* 0x0003e2000c101114 */
[----:B------:R-:W-:-:S03]  /*20a70*/  ISETP.LT.OR P6, PT, R0, 0xf9, !P3 ;  /* 0x000000f90000780c */ /* 0x000fc60005fc1670 */
[----:B------:R1:W-:Y:S01]  /*20a80*/  @!P0 STG.E.U8 desc[UR20][R24.64+0xf1], R7 ;  /* 0x0000f10718008986 */ /* 0x0003e2000c101114 */
[----:B------:R-:W-:Y:S02]  /*20a90*/  ISETP.LT.OR P3, PT, R0, 0xfa, !P3 ;  /* 0x000000fa0000780c */ /* 0x000fe40005f61670 */
[----:B0-----:R-:W-:Y:S02]  /*20aa0*/  F2FP.SATFINITE.E5M2.F32.PACK_AB_MERGE_C R5, RZ, R4, RZ ;  /* 0x00000004ff05723e */ /* 0x001fe400048060ff */
[----:B-1----:R-:W-:Y:S02]  /*20ab0*/  F2FP.SATFINITE.E5M2.F32.PACK_AB_MERGE_C R13, RZ, R3, RZ ;  /* 0x00000003ff0d723e */ /* 0x002fe400048060ff */
[----:B------:R-:W-:Y:S01]  /*20ac0*/  F2FP.SATFINITE.E5M2.F32.PACK_AB_MERGE_C R7, RZ, R2, RZ ;  /* 0x00000002ff07723e */ /* 0x000fe200048060ff */
[----:B------:R-:W-:Y:S02]  /*20ad0*/  FMUL R2, R41, UR15 ;  /* 0x0000000f29027c20 */ /* 0x000fe40008400000 */
[----:B------:R-:W5:Y:S04]  /*20ae0*/  LDL.LU R41, [R1+0x270] ;  /* 0x0002700001297983 */ /* 0x000f680000300800 */
[----:B------:R0:W-:Y:S01]  /*20af0*/  @!P5 STG.E.U8 desc[UR20][R26.64+0xf1], R9 ;  /* 0x0000f1091a00d986 */ /* 0x0001e2000c101114 */
[----:B------:R-:W-:-:S03]  /*20b00*/  FMUL R3, R39, UR15 ;  /* 0x0000000f27037c20 */ /* 0x000fc60008400000 */
[----:B------:R-:W5:Y:S01]  /*20b10*/  LDL.LU R39, [R1+0x274] ;  /* 0x0002740001277983 */ /* 0x000f620000300800 */
[----:B------:R-:W-:-:S03]  /*20b20*/  ISETP.LT.OR P5, PT, R0, 0xf9, !P2 ;  /* 0x000000f90000780c */ /* 0x000fc600057a1670 */
[----:B------:R-:W-:Y:S01]  /*20b30*/  @!P1 STG.E.U8 desc[UR20][R26.64+0xf0], R5 ;  /* 0x0000f0051a009986 */ /* 0x000fe2000c101114 */
[----:B0-----:R-:W-:-:S03]  /*20b40*/  F2FP.SATFINITE.E5M2.F32.PACK_AB_MERGE_C R9, RZ, R2, RZ ;  /* 0x00000002ff09723e */ /* 0x001fc600048060ff */
[----:B------:R0:W-:Y:S04]  /*20b50*/  @!P6 STG.E.U8 desc[UR20][R24.64+0xf8], R11 ;  /* 0x0000f80b1800e986 */ /* 0x0001e8000c101114 */
[----:B------:R1:W-:Y:S01]  /*20b60*/  @!P3 STG.E.U8 desc[UR20][R24.64+0xf9], R13 ;  /* 0x0000f90d1800b986 */ /* 0x0003e2000c101114 */
[----:B0-----:R-:W-:-:S03]  /*20b70*/  F2FP.SATFINITE.E5M2.F32.PACK_AB_MERGE_C R11, RZ, R3, RZ ;  /* 0x00000003ff0b723e */ /* 0x001fc600048060ff */
[----:B------:R0:W-:Y:S01]  /*20b80*/  @!P5 STG.E.U8 desc[UR20][R26.64+0xf8], R7 ;  /* 0x0000f8071a00d986 */ /* 0x0001e2000c101114 */
[----:B---3--:R-:W-:-:S03]  /*20b90*/  FMUL R4, R38, UR15 ;  /* 0x0000000f26047c20 */ /* 0x008fc60008400000 */
[----:B------:R-:W3:Y:S02]  /*20ba0*/  LDL.LU R38, [R1+0x278] ;  /* 0x0002780001267983 */ /* 0x000ee40000300800 */
[----:B-1----:R-:W-:Y:S01]  /*20bb0*/  F2FP.SATFINITE.E5M2.F32.PACK_AB_MERGE_C R13, RZ, R4, RZ ;  /* 0x00000004ff0d723e */ /* 0x002fe200048060ff */
[----:B------:R-:W-:Y:S02]  /*20bc0*/  FMUL R5, R37, UR15 ;  /* 0x0000000f25057c20 */ /* 0x000fe40008400000 */
[----:B------:R-:W3:Y:S01]  /*20bd0*/  LDL.LU R37, [R1+0x27c] ;  /* 0x00027c0001257983 */ /* 0x000ee20000300800 */
[----:B------:R-:W-:-:S03]  /*20be0*/  FMUL R2, R36, UR15 ;  /* 0x0000000f24027c20 */ /* 0x000fc60008400000 */
[----:B------:R-:W3:Y:S01]  /*20bf0*/  LDL.LU R36, [R1+0x280] ;  /* 0x0002800001247983 */ /* 0x000ee20000300800 */
[----:B--2---:R-:W-:-:S03]  /*20c00*/  FMUL R3, R35, UR15 ;  /* 0x0000000f23037c20 */ /* 0x004fc60008400000 */
[----:B------:R-:W2:Y:S01]  /*20c10*/  LDL.LU R35, [R1+0x284] ;  /* 0x0002840001237983 */ /* 0x000ea20000300800 */
[----:B0-----:R-:W-:Y:S01]  /*20c20*/  F2FP.SATFINITE.E5M2.F32.PACK_AB_MERGE_C R7, RZ, R2, RZ ;  /* 0x00000002ff07723e */ /* 0x001fe200048060ff */
[----:B----4-:R-:W-:Y:S02]  /*20c30*/  FMUL R4, R33, UR15 ;  /* 0x0000000f21047c20 */ /* 0x010fe40008400000 */
[----:B------:R-:W4:Y:S01]  /*20c40*/  LDL.LU R33, [R1+0x288] ;  /* 0x0002880001217983 */ /* 0x000f220000300800 */
[----:B-----5:R-:W-:-:S03]  /*20c50*/  FMUL R2, R32, UR15 ;  /* 0x0000000f20027c20 */ /* 0x020fc60008400000 */
[----:B------:R-:W5:Y:S01]  /*20c60*/  LDL.LU R32, [R1+0x28c] ;  /* 0x00028c0001207983 */ /* 0x000f620000300800 */
[----:B------:R-:W-:Y:S02]  /*20c70*/  ISETP.GE.AND P1, PT, R34, 0x81, PT ;  /* 0x000000812200780c */ /* 0x000fe40003f26270 */
[C---:B------:R-:W-:Y:S02]  /*20c80*/  ISETP.LT.OR P2, PT, R0.reuse, 0xfa, !P2 ;  /* 0x000000fa0000780c */ /* 0x040fe40005741670 */
[C---:B------:R-:W-:Y:S02]  /*20c90*/  ISETP.LT.OR P6, PT, R0.reuse, 0x1, !P1 ;  /* 0x000000010000780c */ /* 0x040fe40004fc1670 */
[----:B------:R-:W-:Y:S02]  /*20ca0*/  ISETP.LT.OR P3, PT, R0, 0x2, !P1 ;  /* 0x000000020000780c */ /* 0x000fe40004f61670 */
[----:B------:R-:W-:-:S07]  /*20cb0*/  ISETP.GE.AND P0, PT, R34, 0x89, PT ;  /* 0x000000892200780c */ /* 0x000fce0003f06270 */
[----:B------:R0:W-:Y:S04]  /*20cc0*/  @!P2 STG.E.U8 desc[UR20][R26.64+0xf9], R9 ;  /* 0x0000f9091a00a986 */ /* 0x0001e8000c101114 */
[----:B------:R-:W-:Y:S01]  /*20cd0*/  @!P6 STG.E.U8 desc[UR20][R30.64], R11 ;  /* 0x0000000b1e00e986 */ /* 0x000fe2000c101114 */
[C---:B------:R-:W-:Y:S02]  /*20ce0*/  ISETP.LT.OR P6, PT, R0.reuse, 0x2, !P0 ;  /* 0x000000020000780c */ /* 0x040fe400047c1670 */
[C---:B------:R-:W-:Y:S01]  /*20cf0*/  ISETP.LT.OR P5, PT, R0.reuse, 0x1, !P0 ;  /* 0x000000010000780c */ /* 0x040fe200047a1670 */
[----:B------:R1:W-:Y:S01]  /*20d00*/  @!P3 STG.E.U8 desc[UR20][R30.64+0x1], R13 ;  /* 0x0000010d1e00b986 */ /* 0x0003e2000c101114 */
[----:B------:R-:W-:Y:S02]  /*20d10*/  ISETP.LT.OR P2, PT, R0, 0xa, !P1 ;  /* 0x0000000a0000780c */ /* 0x000fe40004f41670 */
[----:B0-----:R-:W-:-:S02]  /*20d20*/  F2FP.SATFINITE.E5M2.F32.PACK_AB_MERGE_C R9, RZ, R3, RZ ;  /* 0x00000003ff09723e */ /* 0x001fc400048060ff */
[----:B------:R-:W-:Y:S01]  /*20d30*/  ISETP.LT.OR P3, PT, R0, 0x9, !P1 ;  /* 0x000000090000780c */ /* 0x000fe20004f61670 */
[----:B------:R-:W-:Y:S01]  /*20d40*/  FMUL R3, R41, UR15 ;  /* 0x0000000f29037c20 */ /* 0x000fe20008400000 */
[----:B-1----:R-:W-:Y:S01]  /*20d50*/  F2FP.SATFINITE.E5M2.F32.PACK_AB_MERGE_C R13, RZ, R2, RZ ;  /* 0x00000002ff0d723e */ /* 0x002fe200048060ff */
[----:B------:R-:W5:Y:S01]  /*20d60*/  LDL.LU R41, [R1+0x290] ;  /* 0x0002900001297983 */ /* 0x000f620000300800 */
[----:B------:R-:W-:Y:S02]  /*20d70*/  F2FP.SATFINITE.E5M2.F32.PACK_AB_MERGE_C R5, RZ, R5, RZ ;  /* 0x00000005ff05723e */ /* 0x000fe400048060ff */
[----:B------:R-:W-:Y:S01]  /*20d80*/  F2FP.SATFINITE.E5M2.F32.PACK_AB_MERGE_C R11, RZ, R4, RZ ;  /* 0x00000004ff0b723e */ /* 0x000fe200048060ff */
[----:B------:R0:W-:Y:S01]  /*20d90*/  @!P6 STG.E.U8 desc[UR20][R28.64+0x1], R7 ;  /* 0x000001071c00e986 */ /* 0x0001e2000c101114 */
[----:B------:R-:W-:-:S03]  /*20da0*/  FMUL R2, R39, UR15 ;  /* 0x0000000f27027c20 */ /* 0x000fc60008400000 */
[----:B------:R-:W5:Y:S01]  /*20db0*/  LDL.LU R39, [R1+0x294] ;  /* 0x0002940001277983 */ /* 0x000f620000300800 */
[----:B------:R-:W-:Y:S02]  /*20dc0*/  ISETP.LT.OR P6, PT, R0, 0xa, !P0 ;  /* 0x0000000a0000780c */ /* 0x000fe400047c1670 */
[----:B0-----:R-:W-:Y:S01]  /*20dd0*/  F2FP.SATFINITE.E5M2.F32.PACK_AB_MERGE_C R7, RZ, R2, RZ ;  /* 0x00000002ff07723e */ /* 0x001fe200048060ff */
[----:B------:R0:W-:Y:S04]  /*20de0*/  @!P5 STG.E.U8 desc[UR20][R28.64], R5 ;  /* 0x000000051c00d986 */ /* 0x0001e8000c101114 */
[----:B------:R-:W-:Y:S04]  /*20df0*/  @!P2 STG.E.U8 desc[UR20][R30.64+0x9], R11 ;  /* 0x0000090b1e00a986 */ /* 0x000fe8000c101114 */
[----:B------:R1:W-:Y:S01]  /*20e00*/  @!P3 STG.E.U8 desc[UR20][R30.64+0x8], R9 ;  /* 0x000008091e00b986 */ /* 0x0003e2000c101114 */
[----:B0-----:R-:W-:-:S05]  /*20e10*/  F2FP.SATFINITE.E5M2.F32.PACK_AB_MERGE_C R5, RZ, R3, RZ ;  /* 0x00000003ff05723e */ /* 0x001fca00048060ff */
[----:B------:R5:W-:Y:S01]  /*20e20*/  @!P6 STG.E.U8 desc[UR20][R28.64+0x9], R5 ;  /* 0x000009051c00e986 */ /* 0x000be2000c101114 */
[----:B---3--:R-:W-:-:S03]  /*20e30*/  FMUL R4, R38, UR15 ;  /* 0x0000000f26047c20 */ /* 0x008fc60008400000 */
[----:B------:R-:W3:Y:S02]  /*20e40*/  LDL.LU R38, [R1+0x298] ;  /* 0x0002980001267983 */ /* 0x000ee40000300800 */
[----:B-1----:R-:W-:Y:S01]  /*20e50*/  F2FP.SATFINITE.E5M2.F32.PACK_AB_MERGE_C R9, RZ, R4, RZ ;  /* 0x00000004ff09723e */ /* 0x002fe200048060ff */
[----:B------:R-:W-:Y:S02]  /*20e60*/  FMUL R2, R37, UR15 ;  /* 0x0000000f25027c20 */ /* 0x000fe40008400000 */
[----:B------:R-:W3:Y:S03]  /*20e70*/  LDL.LU R37, [R1+0x29c] ;  /* 0x00029c0001257983 */ /* 0x000ee60000300800 */
[----:B------:R-:W-:Y:S01]  /*20e80*/  F2FP.SATFINITE.E5M2.F32.PACK_AB_MERGE_C R11, RZ, R2, RZ ;  /* 0x00000002ff0b723e */ /* 0x000fe200048060ff */
[----:B------:R-:W-:Y:S02]  /*20e90*/  FMUL R2, R36, UR15 ;  /* 0x0000000f24027c20 */ /* 0x000fe40008400000 */
[----:B------:R-:W3:Y:S01]  /*20ea0*/  LDL.LU R36, [R1+0x2a0] ;  /* 0x0002a00001247983 */ /* 0x000ee20000300800 */
[----:B--2---:R-:W-:-:S03]  /*20eb0*/  FMUL R3, R35, UR15 ;  /* 0x0000000f23037c20 */ /* 0x004fc60008400000 */
[----:B------:R-:W2:Y:S01]  /*20ec0*/  LDL.LU R35, [R1+0x2a4] ;  /* 0x0002a40001237983 */ /* 0x000ea20000300800 */
[----:B----4-:R-:W-:-:S03]  /*20ed0*/  FMUL R4, R33, UR15 ;  /* 0x0000000f21047c20 */ /* 0x010fc60008400000 */
[----:B------:R-:W4:Y:S01]  /*20ee0*/  LDL.LU R33, [R1+0x2a8] ;  /* 0x0002a80001217983 */ /* 0x000f220000300800 */
[----:B-----5:R-:W-:-:S03]  /*20ef0*/  FMUL R5, R32, UR15 ;  /* 0x0000000f20057c20 */ /* 0x020fc60008400000 */
[----:B------:R-:W5:Y:S01]  /*20f00*/  LDL.LU R32, [R1+0x2ac] ;  /* 0x0002ac0001207983 */ /* 0x000f620000300800 */
[C---:B------:R-:W-:Y:S02]  /*20f10*/  ISETP.LT.OR P5, PT, R0.reuse, 0x9, !P0 ;  /* 0x000000090000780c */ /* 0x040fe400047a1670 */
[C---:B------:R-:W-:Y:S02]  /*20f20*/  ISETP.LT.OR P3, PT, R0.reuse, 0x11, !P1 ;  /* 0x000000110000780c */ /* 0x040fe40004f61670 */
[C---:B------:R-:W-:Y:S02]  /*20f30*/  ISETP.LT.OR P2, PT, R0.reuse, 0x12, !P1 ;  /* 0x000000120000780c */ /* 0x040fe40004f41670 */
[----:B------:R-:W-:-:S07]  /*20f40*/  ISETP.LT.OR P6, PT, R0, 0x12, !P0 ;  /* 0x000000120000780c */ /* 0x000fce00047c1670 */
[----:B------:R-:W-:Y:S01]  /*20f50*/  @!P5 STG.E.U8 desc[UR20][R28.64+0x8], R13 ;  /* 0x0000080d1c00d986 */ /* 0x000fe2000c101114 */
[----:B------:R-:W-:-:S03]  /*20f60*/  ISETP.LT.OR P5, PT, R0, 0x11, !P0 ;  /* 0x000000110000780c */ /* 0x000fc600047a1670 */
[----:B------:R0:W-:Y:S01]  /*20f70*/  @!P3 STG.E.U8 desc[UR20][R30.64+0x10], R7 ;  /* 0x000010071e00b986 */ /* 0x0001e2000c101114 */
[----:B------:R-:W-:-:S03]  /*20f80*/  ISETP.LT.OR P3, PT, R0, 0x19, !P1 ;  /* 0x000000190000780c */ /* 0x000fc60004f61670 */
[----:B------:R1:W-:Y:S01]  /*20f90*/  @!P2 STG.E.U8 desc[UR20][R30.64+0x11], R9 ;  /* 0x000011091e00a986 */ /* 0x0003e2000c101114 */
[----:B------:R-:W-:Y:S02]  /*20fa0*/  ISETP.LT.OR P2, PT, R0, 0x1a, !P1 ;  /* 0x0000001a0000780c */ /* 0x000fe40004f41670 */
[----:B0-----:R-:W-:Y:S02]  /*20fb0*/  F2FP.SATFINITE.E5M2.F32.PACK_AB_MERGE_C R7, RZ, R2, RZ ;  /* 0x00000002ff07723e */ /* 0x001fe400048060ff */
[----:B-1----:R-:W-:Y:S01]  /*20fc0*/  F2FP.SATFINITE.E5M2.F32.PACK_AB_MERGE_C R9, RZ, R3, RZ ;  /* 0x00000003ff09723e */ /* 0x002fe200048060ff */
[----:B------:R-:W-:Y:S02]  /*20fd0*/  FMUL R2, R41, UR15 ;  /* 0x0000000f29027c20 */ /* 0x000fe40008400000 */
[----:B------:R-:W5:Y:S01]  /*20fe0*/  LDL.LU R41, [R1+0x2b0] ;  /* 0x0002b00001297983 */ /* 0x000f620000300800 */
[----:B------:R-:W-:-:S03]  /*20ff0*/  F2FP.SATFINITE.E5M2.F32.PACK_AB_MERGE_C R13, RZ, R4, RZ ;  /* 0x00000004ff0d723e */ /* 0x000fc600048060ff */
[----:B------:R0:W-:Y:S01]  /*21000*/  @!P6 STG.E.U8 desc[UR20][R28.64+0x11], R7 ;  /* 0x000011071c00e986 */ /* 0x0001e2000c101114 */
[----:B------:R-:W-:-:S03]  /*21010*/  FMUL R3, R39, UR15 ;  /* 0x0000000f27037c20 */ /* 0x000fc60008400000 */
[----:B------:R-:W5:Y:S01]  /*21020*/  LDL.LU R39, [R1+0x2b4] ;  /* 0x0002b40001277983 */ /* 0x000f620000300800 */
[----:B------:R-:W-:Y:S02]  /*21030*/  ISETP.LT.OR P6, PT, R0, 0x1a, !P0 ;  /* 0x0000001a0000780c */ /* 0x000fe400047c1670 */
[----:B0-----:R-:W-:Y:S01]  /*21040*/  F2FP.SATFINITE.E5M2.F32.PACK_AB_MERGE_C R7, RZ, R2, RZ ;  /* 0x00000002ff07723e */ /* 0x001fe200048060ff */
[----:B------:R-:W-:Y:S04]  /*21050*/  @!P5 STG.E.U8 desc[UR20][R28.64+0x10], R11 ;  /* 0x0000100b1c00d986 */ /* 0x000fe8000c101114 */
[----:B------:R0:W-:Y:S04]  /*21060*/  @!P3 STG.E.U8 desc[UR20][R30.64+0x18], R9 ;  /* 0x000018091e00b986 */ /* 0x0001e8000c101114 */
[----:B------:R1:W-:Y:S01]  /*21070*/  @!P2 STG.E.U8 desc[UR20][R30.64+0x19], R13 ;  /* 0x0000190d1e00a986 */ /* 0x0003e2000c101114 */
[----:B0-----:R-:W-:-:S03]  /*21080*/  F2FP.SATFINITE.E5M2.F32.PACK_AB_MERGE_C R9, RZ, R3, RZ ;  /* 0x00000003ff09723e */ /* 0x001fc600048060ff */
[----:B------:R0:W-:Y:S01]  /*21090*/  @!P6 STG.E.U8 desc[UR20][R28.64+0x19], R7 ;  /* 0x000019071c00e986 */ /* 0x0001e2000c101114 */
[----:B---3--:R-:W-:-:S03]  /*210a0*/  FMUL R4, R38, UR15 ;  /* 0x0000000f26047c20 */ /* 0x008fc60008400000 */
[----:B------:R-:W3:Y:S02]  /*210b0*/  LDL.LU R38, [R1+0x2b8] ;  /* 0x0002b80001267983 */ /* 0x000ee40000300800 */
[----:B------:R-:W-:Y:S01]  /*210c0*/  F2FP.SATFINITE.E5M2.F32.PACK_AB_MERGE_C R11, RZ, R4, RZ ;  /* 0x00000004ff0b723e */ /* 0x000fe200048060ff */
[----:B------:R-:W-:Y:S02]  /*210d0*/  FMUL R2, R37, UR15 ;  /* 0x0000000f25027c20 */ /* 0x000fe40008400000 */
[----:B------:R-:W3:Y:S03]  /*210e0*/  LDL.LU R37, [R1+0x2bc] ;  /* 0x0002bc0001257983 */ /* 0x000ee60000300800 */
[----:B-1----:R-:W-:Y:S01]  /*210f0*/  F2FP.SATFINITE.E5M2.F32.PACK_AB_MERGE_C R13, RZ, R2, RZ ;  /* 0x00000002ff0d723e */ /* 0x002fe200048060ff */
[----:B------:R-:W-:Y:S02]  /*21100*/  FMUL R3, R36, UR15 ;  /* 0x0000000f24037c20 */ /* 0x000fe40008400000 */
[----:B------:R-:W3:Y:S01]  /*21110*/  LDL.LU R36, [R1+0x2c0] ;  /* 0x0002c00001247983 */ /* 0x000ee20000300800 */
[----:B--2---:R-:W-:-:S03]  /*21120*/  FMUL R2, R35, UR15 ;  /* 0x0000000f23027c20 */ /* 0x004fc60008400000 */
[----:B------:R-:W2:Y:S02]  /*21130*/  LDL.LU R35, [R1+0x2c4] ;  /* 0x0002c40001237983 */ /* 0x000ea40000300800 */
[----:B0-----:R-:W-:Y:S01]  /*21140*/  F2FP.SATFINITE.E5M2.F32.PACK_AB_MERGE_C R7, RZ, R2, RZ ;  /* 0x00000002ff07723e */ /* 0x001fe200048060ff */
[----:B----4-:R-:W-:Y:S02]  /*21150*/  FMUL R4, R33, UR15 ;  /* 0x0000000f21047c20 */ /* 0x010fe40008400000 */
[----:B------:R-:W4:Y:S01]  /*21160*/  LDL.LU R33, [R1+0x2c8] ;  /* 0x0002c80001217983 */ /* 0x000f220000300800 */
[----:B-----5:R-:W-:-:S03]  /*21170*/  FMUL R2, R32, UR15 ;  /* 0x0000000f20027c20 */ /* 0x020fc60008400000 */
[----:B------:R-:W5:Y:S01]  /*21180*/  LDL.LU R32, [R1+0x2cc] ;  /* 0x0002cc0001207983 */ /* 0x000f620000300800 */
[C---:B------:R-:W-:Y:S02]  /*21190*/  ISETP.LT.OR P5, PT, R0.reuse, 0x19, !P0 ;  /* 0x000000190000780c */ /* 0x040fe400047a1670 */
[C---:B------:R-:W-:Y:S02]  /*211a0*/  ISETP.LT.OR P3, PT, R0.reuse, 0x21, !P1 ;  /* 0x000000210000780c */ /* 0x040fe40004f61670 */
[C---:B------:R-:W-:Y:S02]  /*211b0*/  ISETP.LT.OR P2, PT, R0.reuse, 0x22, !P1 ;  /* 0x000000220000780c */ /* 0x040fe40004f41670 */
[----:B------:R-:W-:Y:S02]  /*211c0*/  F2FP.SATFINITE.E5M2.F32.PACK_AB_MERGE_C R5, RZ, R5, RZ ;  /* 0x00000005ff05723e */ /* 0x000fe400048060ff */
[----:B------:R-:W-:-:S05]  /*211d0*/  ISETP.LT.OR P6, PT, R0, 0x22, !P0 ;  /* 0x000000220000780c */ /* 0x000fca00047c1670 */
[----:B------:R0:W-:Y:S01]  /*211e0*/  @!P5 STG.E.U8 desc[UR20][R28.64+0x18], R5 ;  /* 0x000018051c00d986 */ /* 0x0001e2000c101114 */
[----:B------:R-:W-:-:S03]  /*211f0*/  ISETP.LT.OR P5, PT, R0, 0x21, !P0 ;  /* 0x000000210000780c */ /* 0x000fc600047a1670 */
[----:B------:R-:W-:Y:S01]  /*21200*/  @!P3 STG.E.U8 desc[UR20][R30.64+0x20], R9 ;  /* 0x000020091e00b986 */ /* 0x000fe2000c101114 */
        /* <DEDUP_REMOVED lines=8> */
[----:B------:R-:W-:Y:S01]  /*21290*/  @!P6 STG.E.U8 desc[UR20][R28.64+0x21], R5 ;  /* 0x000021051c00e986 */ /* 0x000fe2000c101114 */
[----:B------:R-:W-:-:S03]  /*212a0*/  FMUL R3, R39, UR15 ;  /* 0x0000000f27037c20 */ /* 0x000fc60008400000 */
[----:B------:R-:W5:Y:S01]  /*212b0*/  LDL.LU R39, [R1+0x2d4] ;  /* 0x0002d40001277983 */ /* 0x000f620000300800 */
[----:B------:R-:W-:-:S03]  /*212c0*/  ISETP.LT.OR P6, PT, R0, 0x2a, !P0 ;  /* 0x0000002a0000780c */ /* 0x000fc600047c1670 */
[----:B------:R-:W-:Y:S04]  /*212d0*/  @!P5 STG.E.U8 desc[UR20][R28.64+0x20], R13 ;  /* 0x0000200d1c00d986 */ /* 0x000fe8000c101114 */
[----:B------:R0:W-:Y:S04]  /*212e0*/  @!P3 STG.E.U8 desc[UR20][R30.64+0x28], R7 ;  /* 0x000028071e00b986 */ /* 0x0001e8000c101114 */
[----:B------:R1:W-:Y:S01]  /*212f0*/  @!P2 STG.E.U8 desc[UR20][R30.64+0x29], R9 ;  /* 0x000029091e00a986 */ /* 0x0003e2000c101114 */
[----:B0-----:R-:W-:Y:S02]  /*21300*/  F2FP.SATFINITE.E5M2.F32.PACK_AB_MERGE_C R7, RZ, R2, RZ ;  /* 0x00000002ff07723e */ /* 0x001fe400048060ff */
[----:B-1----:R-:W-:-:S03]  /*21310*/  F2FP.SATFINITE.E5M2.F32.PACK_AB_MERGE_C R9, RZ, R3, RZ ;  /* 0x00000003ff09723e */ /* 0x002fc600048060ff */
[----:B------:R0:W-:Y:S01]  /*21320*/  @!P6 STG.E.U8 desc[UR20][R28.64+0x29], R7 ;  /* 0x000029071c00e986 */ /* 0x0001e2000c101114 */
[----:B---3--:R-:W-:-:S03]  /*21330*/  FMUL R4, R38, UR15 ;  /* 0x0000000f26047c20 */ /* 0x008fc60008400000 */
[----:B------:R-:W3:Y:S02]  /*21340*/  LDL.LU R38, [R1+0x2d8] ;  /* 0x0002d80001267983 */ /* 0x000ee40000300800 */
[----:B------:R-:W-:Y:S01]  /*21350*/  F2FP.SATFINITE.E5M2.F32.PACK_AB_MERGE_C R13, RZ, R4, RZ ;  /* 0x00000004ff0d723e */ /* 0x000fe200048060ff */
        /* <DEDUP_REMOVED lines=21> */
[----:B------:R-:W-:Y:S02]  /*214b0*/  F2FP.SATFINITE.E5M2.F32.PACK_AB_MERGE_C R5, RZ, R5, RZ ;  /* 0x00000005ff05723e */ /* 0x000fe400048060ff */
        /* <DEDUP_REMOVED lines=204> */
[----:B------:R-:W-:Y:S01]  /*22180*/  F2FP.SATFINITE.E5M2.F32.PACK_AB_MERGE_C R9, RZ, R4, RZ ;  /* 0x00000004ff09723e */ /* 0x000fe200048060ff */
[----:B------:R-:W-:-:S02]  /*22190*/  FMUL R3, R39, UR15 ;  /* 0x0000000f27037c20 */ /* 0x000fc40008400000 */
[----:B------:R-:W5:Y:S04]  /*221a0*/  LDL.LU R39, [R1+0x394] ;  /* 0x0003940001277983 */ /* 0x000f680000300800 */
[----:B------:R-:W-:Y:S04]  /*221b0*/  @!P6 STG.E.U8 desc[UR20][R28.64+0x81], R5 ;  /* 0x000081051c00e986 */ /* 0x000fe8000c101114 */
[----:B------:R-:W-:Y:S04]  /*221c0*/  @!P5 STG.E.U8 desc[UR20][R28.64+0x80], R13 ;  /* 0x0000800d1c00d986 */ /* 0x000fe8000c101114 */
[----:B------:R0:W-:Y:S04]  /*221d0*/  @!P3 STG.E.U8 desc[UR20][R30.64+0x88], R7 ;  /* 0x000088071e00b986 */ /* 0x0001e8000c101114 */
[----:B------:R1:W-:Y:S01]  /*221e0*/  @!P2 STG.E.U8 desc[UR20][R30.64+0x89], R9 ;  /* 0x000089091e00a986 */ /* 0x0003e2000c101114 */
[----:B0-----:R-:W-:-:S02]  /*221f0*/  F2FP.SATFINITE.E5M2.F32.PACK_AB_MERGE_C R7, RZ, R2, RZ ;  /* 0x00000002ff07723e */ /* 0x001fc400048060ff */
[----:B-1----:R-:W-:Y:S01]  /*22200*/  F2FP.SATFINITE.E5M2.F32.PACK_AB_MERGE_C R9, RZ, R3, RZ ;  /* 0x00000003ff09723e */ /* 0x002fe200048060ff */
[----:B---3--:R-:W-:Y:S02]  /*22210*/  FMUL R4, R38, UR15 ;  /* 0x0000000f26047c20 */ /* 0x008fe40008400000 */
[----:B------:R-:W3:Y:S03]  /*22220*/  LDL.LU R38, [R1+0x398] ;  /* 0x0003980001267983 */ /* 0x000ee60000300800 */
[----:B------:R-:W-:Y:S01]  /*22230*/  F2FP.SATFINITE.E5M2.F32.PACK_AB_MERGE_C R13, RZ, R4, RZ ;  /* 0x00000004ff0d723e */ /* 0x000fe200048060ff */
[----:B------:R-:W-:Y:S02]  /*22240*/  FMUL R5, R37, UR15 ;  /* 0x0000000f25057c20 */ /* 0x000fe40008400000 */
[----:B------:R-:W3:Y:S01]  /*22250*/  LDL.LU R37, [R1+0x39c] ;  /* 0x00039c0001257983 */ /* 0x000ee20000300800 */
[----:B------:R-:W-:-:S03]  /*22260*/  FMUL R2, R36, UR15 ;  /* 0x0000000f24027c20 */ /* 0x000fc60008400000 */
[----:B------:R-:W3:Y:S01]  /*22270*/  LDL.LU R36, [R1+0x3a0] ;  /* 0x0003a00001247983 */ /* 0x000ee20000300800 */
[----:B--2---:R-:W-:-:S03]  /*22280*/  FMUL R3, R35, UR15 ;  /* 0x0000000f23037c20 */ /* 0x004fc60008400000 */
[----:B------:R-:W2:Y:S01]  /*22290*/  LDL.LU R35, [R1+0x3a4] ;  /* 0x0003a40001237983 */ /* 0x000ea20000300800 */
[----:B------:R-:W-:Y:S01]  /*222a0*/  F2FP.SATFINITE.E5M2.F32.PACK_AB_MERGE_C R15, RZ, R5, RZ ;  /* 0x00000005ff0f723e */ /* 0x000fe200048060ff */
        /* <DEDUP_REMOVED lines=10> */
[----:B------:R-:W-:Y:S01]  /*22350*/  @!P5 STG.E.U8 desc[UR20][R28.64+0x88], R11 ;  /* 0x0000880b1c00d986 */ /* 0x000fe2000c101114 */
[----:B------:R-:W-:-:S03]  /*22360*/  ISETP.LT.OR P5, PT, R0, 0x91, !P0 ;  /* 0x000000910000780c */ /* 0x000fc600047a1670 */
[----:B------:R1:W-:Y:S01]  /*22370*/  @!P3 STG.E.U8 desc[UR20][R30.64+0x90], R9 ;  /* 0x000090091e00b986 */ /* 0x0003e2000c101114 */
[C---:B------:R-:W-:Y:S02]  /*22380*/  ISETP.LT.OR P3, PT, R0.reuse, 0x99, !P1 ;  /* 0x000000990000780c */ /* 0x040fe40004f61670 */
[----:B0-----:R-:W-:Y:S01]  /*22390*/  F2FP.SATFINITE.E5M2.F32.PACK_AB_MERGE_C R7, RZ, R2, RZ ;  /* 0x00000002ff07723e */ /* 0x001fe200048060ff */
[----:B------:R-:W-:Y:S01]  /*223a0*/  @!P2 STG.E.U8 desc[UR20][R30.64+0x91], R13 ;  /* 0x0000910d1e00a986 */ /* 0x000fe2000c101114 */
[----:B------:R-:W-:Y:S02]  /*223b0*/  ISETP.LT.OR P2, PT, R0, 0x9a, !P1 ;  /* 0x0000009a0000780c */ /* 0x000fe40004f41670 */
        /* <DEDUP_REMOVED lines=86> */
[----:B------:R-:W-:Y:S01]  /*22920*/  FMUL R2, R39, UR15 ;  /* 0x0000000f27027c20 */ /* 0x000fe20008400000 */
[----:B------:R-:W-:Y:S02]  /*22930*/  ISETP.LT.OR P6, PT, R0, 0xba, !P0 ;  /* 0x000000ba0000780c */ /* 0x000fe400047c1670 */
[----:B------:R-:W5:Y:S02]  /*22940*/  LDL.LU R39, [R1+0x3f4] ;  /* 0x0003f40001277983 */ /* 0x000f640000300800 */
[----:B0-----:R-:W-:Y:S02]  /*22950*/  F2FP.SATFINITE.E5M2.F32.PACK_AB_MERGE_C R7, RZ, R2, RZ ;  /* 0x00000002ff07723e */ /* 0x001fe400048060ff */
        /* <DEDUP_REMOVED lines=28> */
[C---:B------:R-:W-:Y:S02]  /*22b20*/  ISETP.LT.OR P2, PT, R0.reuse, 0xca, !P1 ;  /* 0x000000ca0000780c */ /* 0x040fe40004f41670 */
[----:B0-----:R-:W-:Y:S02]  /*22b30*/  F2FP.SATFINITE.E5M2.F32.PACK_AB_MERGE_C R7, RZ, R2, RZ ;  /* 0x00000002ff07723e */ /* 0x001fe400048060ff */
[----:B-1----:R-:W-:Y:S01]  /*22b40*/  F2FP.SATFINITE.E5M2.F32.PACK_AB_MERGE_C R9, RZ, R3, RZ ;  /* 0x00000003ff09723e */ /* 0x002fe200048060ff */
[----:B------:R-:W-:Y:S02]  /*22b50*/  FMUL R2, R41, UR15 ;  /* 0x0000000f29027c20 */ /* 0x000fe40008400000 */
[----:B------:R0:W-:Y:S01]  /*22b60*/  @!P6 STG.E.U8 desc[UR20][R28.64+0xc1], R7 ;  /* 0x0000c1071c00e986 */ /* 0x0001e2000c101114 */
[----:B------:R-:W-:-:S03]  /*22b70*/  ISETP.LT.OR P6, PT, R0, 0xca, !P0 ;  /* 0x000000ca0000780c */ /* 0x000fc600047c1670 */
[----:B------:R-:W5:Y:S01]  /*22b80*/  LDL.LU R41, [R1+0x410] ;  /* 0x0004100001297983 */ /* 0x000f620000300800 */
[----:B------:R-:W-:Y:S01]  /*22b90*/  F2FP.SATFINITE.E5M2.F32.PACK_AB_MERGE_C R13, RZ, R4, RZ ;  /* 0x00000004ff0d723e */ /* 0x000fe200048060ff */
[----:B------:R-:W-:Y:S02]  /*22ba0*/  FMUL R3, R39, UR15 ;  /* 0x0000000f27037c20 */ /* 0x000fe40008400000 */
[----:B------:R-:W5:Y:S01]  /*22bb0*/  LDL.LU R39, [R1+0x414] ;  /* 0x0004140001277983 */ /* 0x000f620000300800 */
[----:B0-----:R-:W-:-:S03]  /*22bc0*/  F2FP.SATFINITE.E5M2.F32.PACK_AB_MERGE_C R7, RZ, R2, RZ ;  /* 0x00000002ff07723e */ /* 0x001fc600048060ff */
        /* <DEDUP_REMOVED lines=21> */
[C---:B------:R-:W-:Y:S01]  /*22d20*/  ISETP.LT.OR P3, PT, R0.reuse, 0xd1, !P1 ;  /* 0x000000d10000780c */ /* 0x040fe20004f61670 */
[----:B------:R-:W5:Y:S01]  /*22d30*/  LDL.LU R42, [R1+0x430] ;  /* 0x00043000012a7983 */ /* 0x000f620000300800 */
[C---:B------:R-:W-:Y:S02]  /*22d40*/  ISETP.LT.OR P2, PT, R0.reuse, 0xd2, !P1 ;  /* 0x000000d20000780c */ /* 0x040fe40004f41670 */
[----:B------:R-:W-:Y:S02]  /*22d50*/  ISETP.LT.OR P6, PT, R0, 0xd2, !P0 ;  /* 0x000000d20000780c */ /* 0x000fe400047c1670 */
[----:B------:R-:W-:-:S05]  /*22d60*/  F2FP.SATFINITE.E5M2.F32.PACK_AB_MERGE_C R5, RZ, R5, RZ ;  /* 0x00000005ff05723e */ /* 0x000fca00048060ff */
[----:B------:R0:W-:Y:S01]  /*22d70*/  @!P5 STG.E.U8 desc[UR20][R28.64+0xc8], R5 ;  /* 0x0000c8051c00d986 */ /* 0x0001e2000c101114 */
[----:B------:R-:W-:-:S03]  /*22d80*/  ISETP.LT.OR P5, PT, R0, 0xd1, !P0 ;  /* 0x000000d10000780c */ /* 0x000fc600047a1670 */
[----:B------:R-:W-:Y:S01]  /*22d90*/  @!P3 STG.E.U8 desc[UR20][R30.64+0xd0], R9 ;  /* 0x0000d0091e00b986 */ /* 0x000fe2000c101114 */
[----:B------:R-:W-:-:S03]  /*22da0*/  ISETP.LT.OR P3, PT, R0, 0xd9, !P1 ;  /* 0x000000d90000780c */ /* 0x000fc60004f61670 */
[----:B------:R1:W-:Y:S01]  /*22db0*/  @!P2 STG.E.U8 desc[UR20][R30.64+0xd1], R11 ;  /* 0x0000d10b1e00a986 */ /* 0x0003e2000c101114 */
[----:B0-----:R-:W-:Y:S02]  /*22dc0*/  F2FP.SATFINITE.E5M2.F32.PACK_AB_MERGE_C R5, RZ, R3, RZ ;  /* 0x00000003ff05723e */ /* 0x001fe400048060ff */
[----:B------:R-:W-:-:S03]  /*22dd0*/  ISETP.LT.OR P2, PT, R0, 0xda, !P1 ;  /* 0x000000da0000780c */ /* 0x000fc60004f41670 */
[----:B------:R-:W-:Y:S01]  /*22de0*/  @!P6 STG.E.U8 desc[UR20][R28.64+0xd1], R5 ;  /* 0x0000d1051c00e986 */ /* 0x000fe2000c101114 */
[----:B-1----:R-:W-:Y:S02]  /*22df0*/  F2FP.SATFINITE.E5M2.F32.PACK_AB_MERGE_C R11, RZ, R2, RZ ;  /* 0x00000002ff0b723e */ /* 0x002fe400048060ff */
[----:B------:R-:W-:Y:S01]  /*22e00*/  ISETP.LT.OR P6, PT, R0, 0xda, !P0 ;  /* 0x000000da0000780c */ /* 0x000fe200047c1670 */
[----:B------:R-:W-:Y:S02]  /*22e10*/  FMUL R2, R41, UR15 ;  /* 0x0000000f29027c20 */ /* 0x000fe40008400000 */
[----:B------:R-:W5:Y:S01]  /*22e20*/  LDL.LU R41, [R1+0x434] ;  /* 0x0004340001297983 */ /* 0x000f620000300800 */
[----:B------:R-:W-:-:S03]  /*22e30*/  FMUL R3, R39, UR15 ;  /* 0x0000000f27037c20 */ /* 0x000fc60008400000 */
[----:B------:R-:W5:Y:S01]  /*22e40*/  LDL.LU R39, [R1+0x438] ;  /* 0x0004380001277983 */ /* 0x000f620000300800 */
[----:B------:R-:W-:-:S03]  /*22e50*/  F2FP.SATFINITE.E5M2.F32.PACK_AB_MERGE_C R9, RZ, R4, RZ ;  /* 0x00000004ff09723e */ /* 0x000fc600048060ff */
        /* <DEDUP_REMOVED lines=12> */
[----:B------:R-:W3:Y:S02]  /*22f20*/  LDL.LU R36, [R1+0x444] ;  /* 0x0004440001247983 */ /* 0x000ee40000300800 */
[----:B0-----:R-:W-:Y:S01]  /*22f30*/  F2FP.SATFINITE.E5M2.F32.PACK_AB_MERGE_C R7, RZ, R2, RZ ;  /* 0x00000002ff07723e */ /* 0x001fe200048060ff */
[----:B--2---:R-:W-:Y:S02]  /*22f40*/  FMUL R3, R35, UR15 ;  /* 0x0000000f23037c20 */ /* 0x004fe40008400000 */
        /* <DEDUP_REMOVED lines=15> */
[----:B------:R-:W-:Y:S02]  /*23040*/  F2FP.SATFINITE.E5M2.F32.PACK_AB_MERGE_C R5, RZ, R5, RZ ;  /* 0x00000005ff05723e */ /* 0x000fe400048060ff */
[----:B0-----:R-:W-:Y:S01]  /*23050*/  F2FP.SATFINITE.E5M2.F32.PACK_AB_MERGE_C R11, RZ, R4, RZ ;  /* 0x00000004ff0b723e */ /* 0x001fe200048060ff */
[----:B------:R0:W-:Y:S01]  /*23060*/  @!P6 STG.E.U8 desc[UR20][R28.64+0xe1], R7 ;  /* 0x0000e1071c00e986 */ /* 0x0001e2000c101114 */
[C---:B------:R-:W-:Y:S02]  /*23070*/  ISETP.LT.OR P6, PT, R0.reuse, 0xea, !P0 ;  /* 0x000000ea0000780c */ /* 0x040fe400047c1670 */
[----:B-1----:R-:W-:Y:S01]  /*23080*/  F2FP.SATFINITE.E5M2.F32.PACK_AB_MERGE_C R9, RZ, R3, RZ ;  /* 0x00000003ff09723e */ /* 0x002fe200048060ff */
[----:B------:R1:W-:Y:S01]  /*23090*/  @!P5 STG.E.U8 desc[UR20][R28.64+0xe0], R5 ;  /* 0x0000e0051c00d986 */ /* 0x0003e2000c101114 */
[----:B------:R-:W-:-:S03]  /*230a0*/  ISETP.LT.OR P5, PT, R0, 0xe9, !P0 ;  /* 0x000000e90000780c */ /* 0x000fc600047a1670 */
[----:B------:R-:W-:Y:S01]  /*230b0*/  @!P2 STG.E.U8 desc[UR20][R30.64+0xe9], R11 ;  /* 0x0000e90b1e00a986 */ /* 0x000fe2000c101114 */
[----:B------:R-:W-:Y:S01]  /*230c0*/  ISETP.LT.OR P2, PT, R0, 0xf2, !P1 ;  /* 0x000000f20000780c */ /* 0x000fe20004f41670 */
[----:B------:R-:W-:Y:S02]  /*230d0*/  FMUL R3, R42, UR15 ;  /* 0x0000000f2a037c20 */ /* 0x000fe40008400000 */
[----:B------:R3:W-:Y:S01]  /*230e0*/  @!P3 STG.E.U8 desc[UR20][R30.64+0xe8], R9 ;  /* 0x0000e8091e00b986 */ /* 0x0007e2000c101114 */
[----:B------:R-:W-:Y:S01]  /*230f0*/  ISETP.LT.OR P3, PT, R0, 0xf1, !P1 ;  /* 0x000000f10000780c */ /* 0x000fe20004f61670 */
[----:B------:R-:W-:Y:S01]  /*23100*/  FMUL R4, R39, UR15 ;  /* 0x0000000f27047c20 */ /* 0x000fe20008400000 */
[----:B------:R-:W-:Y:S01]  /*23110*/  F2FP.SATFINITE.E5M2.F32.PACK_AB_MERGE_C R13, RZ, R2, RZ ;  /* 0x00000002ff0d723e */ /* 0x000fe200048060ff */
[----:B------:R-:W-:Y:S01]  /*23120*/  FMUL R2, R41, UR15 ;  /* 0x0000000f29027c20 */ /* 0x000fe20008400000 */
[----:B------:R-:W-:Y:S02]  /*23130*/  F2FP.SATFINITE.E5M2.F32.PACK_AB_MERGE_C R3, RZ, R3, RZ ;  /* 0x00000003ff03723e */ /* 0x000fe400048060ff */
[----:B0-----:R-:W-:-:S02]  /*23140*/  F2FP.SATFINITE.E5M2.F32.PACK_AB_MERGE_C R7, RZ, R4, RZ ;  /* 0x00000004ff07723e */ /* 0x001fc400048060ff */
[----:B-1----:R-:W-:Y:S01]  /*23150*/  F2FP.SATFINITE.E5M2.F32.PACK_AB_MERGE_C R5, RZ, R2, RZ ;  /* 0x00000002ff05723e */ /* 0x002fe200048060ff */
[----:B------:R-:W-:Y:S01]  /*23160*/  @!P5 STG.E.U8 desc[UR20][R28.64+0xe8], R13 ;  /* 0x0000e80d1c00d986 */ /* 0x000fe2000c101114 */
[----:B------:R-:W-:-:S03]  /*23170*/  ISETP.LT.OR P5, PT, R0, 0xf1, !P0 ;  /* 0x000000f10000780c */ /* 0x000fc600047a1670 */
[----:B------:R-:W-:Y:S01]  /*23180*/  @!P6 STG.E.U8 desc[UR20][R28.64+0xe9], R3 ;  /* 0x0000e9031c00e986 */ /* 0x000fe2000c101114 */
[----:B------:R-:W-:-:S03]  /*23190*/  ISETP.LT.OR P6, PT, R0, 0xf2, !P0 ;  /* 0x000000f20000780c */ /* 0x000fc600047c1670 */
[----:B------:R0:W-:Y:S01]  /*231a0*/  @!P2 STG.E.U8 desc[UR20][R30.64+0xf1], R7 ;  /* 0x0000f1071e00a986 */ /* 0x0001e2000c101114 */
[C---:B------:R-:W-:Y:S02]  /*231b0*/  ISETP.LT.OR P2, PT, R0.reuse, 0xf9, !P1 ;  /* 0x000000f90000780c */ /* 0x040fe40004f41670 */
[C---:B------:R-:W-:Y:S01]  /*231c0*/  ISETP.LT.OR P1, PT, R0.reuse, 0xfa, !P1 ;  /* 0x000000fa0000780c */ /* 0x040fe20004f21670 */
[----:B------:R5:W-:Y:S01]  /*231d0*/  @!P3 STG.E.U8 desc[UR20][R30.64+0xf0], R5 ;  /* 0x0000f0051e00b986 */ /* 0x000be2000c101114 */
[C---:B------:R-:W-:Y:S02]  /*231e0*/  ISETP.LT.OR P3, PT, R0.reuse, 0xf9, !P0 ;  /* 0x000000f90000780c */ /* 0x040fe40004761670 */
[----:B------:R-:W-:Y:S01]  /*231f0*/  ISETP.LT.OR P0, PT, R0, 0xfa, !P0 ;  /* 0x000000fa0000780c */ /* 0x000fe20004701670 */
[----:B---3--:R-:W-:-:S05]  /*23200*/  FMUL R2, R38, UR15 ;  /* 0x0000000f26027c20 */ /* 0x008fca0008400000 */
[----:B------:R-:W-:-:S05]  /*23210*/  F2FP.SATFINITE.E5M2.F32.PACK_AB_MERGE_C R9, RZ, R2, RZ ;  /* 0x00000002ff09723e */ /* 0x000fca00048060ff */
[----:B------:R1:W-:Y:S01]  /*23220*/  @!P5 STG.E.U8 desc[UR20][R28.64+0xf0], R9 ;  /* 0x0000f0091c00d986 */ /* 0x0003e2000c101114 */
[----:B------:R-:W-:Y:S01]  /*23230*/  FMUL R0, R37, UR15 ;  /* 0x0000000f25007c20 */ /* 0x000fe20008400000 */
[----:B------:R-:W-:-:S04]  /*23240*/  FMUL R2, R36, UR15 ;  /* 0x0000000f24027c20 */ /* 0x000fc80008400000 */
[----:B0-----:R-:W-:Y:S01]  /*23250*/  F2FP.SATFINITE.E5M2.F32.PACK_AB_MERGE_C R7, RZ, R0, RZ ;  /* 0x00000000ff07723e */ /* 0x001fe200048060ff */
[----:B--2---:R-:W-:Y:S01]  /*23260*/  FMUL R3, R35, UR15 ;  /* 0x0000000f23037c20 */ /* 0x004fe20008400000 */
[----:B------:R-:W-:-:S04]  /*23270*/  F2FP.SATFINITE.E5M2.F32.PACK_AB_MERGE_C R11, RZ, R2, RZ ;  /* 0x00000002ff0b723e */ /* 0x000fc800048060ff */
[----:B------:R-:W-:Y:S01]  /*23280*/  F2FP.SATFINITE.E5M2.F32.PACK_AB_MERGE_C R3, RZ, R3, RZ ;  /* 0x00000003ff03723e */ /* 0x000fe200048060ff */
[----:B------:R1:W-:Y:S04]  /*23290*/  @!P6 STG.E.U8 desc[UR20][R28.64+0xf1], R7 ;  /* 0x0000f1071c00e986 */ /* 0x0003e8000c101114 */
[----:B------:R1:W-:Y:S04]  /*232a0*/  @!P2 STG.E.U8 desc[UR20][R30.64+0xf8], R11 ;  /* 0x0000f80b1e00a986 */ /* 0x0003e8000c101114 */
[----:B------:R1:W-:Y:S01]  /*232b0*/  @!P1 STG.E.U8 desc[UR20][R30.64+0xf9], R3 ;  /* 0x0000f9031e009986 */ /* 0x0003e2000c101114 */
[----:B----4-:R-:W-:Y:S01]  /*232c0*/  FMUL R4, R33, UR15 ;  /* 0x0000000f21047c20 */ /* 0x010fe20008400000 */
[----:B-----5:R-:W-:-:S04]  /*232d0*/  FMUL R5, R32, UR15 ;  /* 0x0000000f20057c20 */ /* 0x020fc80008400000 */
[----:B------:R-:W-:Y:S02]  /*232e0*/  F2FP.SATFINITE.E5M2.F32.PACK_AB_MERGE_C R13, RZ, R4, RZ ;  /* 0x00000004ff0d723e */ /* 0x000fe400048060ff */
[----:B------:R-:W-:-:S03]  /*232f0*/  F2FP.SATFINITE.E5M2.F32.PACK_AB_MERGE_C R5, RZ, R5, RZ ;  /* 0x00000005ff05723e */ /* 0x000fc600048060ff */
[----:B------:R1:W-:Y:S04]  /*23300*/  @!P3 STG.E.U8 desc[UR20][R28.64+0xf8], R13 ;  /* 0x0000f80d1c00b986 */ /* 0x0003e8000c101114 */
[----:B------:R1:W-:Y:S02]  /*23310*/  @!P0 STG.E.U8 desc[UR20][R28.64+0xf9], R5 ;  /* 0x0000f9051c008986 */ /* 0x0003e4000c101114 */
.L_x_545:
[----:B------:R-:W-:Y:S05]  /*23320*/  BSYNC B0 ;  /* 0x0000000000007941 */ /* 0x000fea0003800000 */
.L_x_31:
[----:B-12---:R-:W2:Y:S04]  /*23330*/  LDL.LU R3, [R1+0x454] ;  /* 0x0004540001037983 */ /* 0x006ea80000300800 */
[----:B------:R-:W2:Y:S01]  /*23340*/  LDL.LU R2, [R1+0x458] ;  /* 0x0004580001027983 */ /* 0x000ea20000300800 */
[----:B------:R-:W-:Y:S01]  /*23350*/  ULDC UR6, c[0x0][0xc] ;  /* 0x0000030000067ab9 */ /* 0x000fe20000000800 */
[----:B------:R-:W-:Y:S01]  /*23360*/  ULDC UR7, c[0x0][0x10] ;  /* 0x0000040000077ab9 */ /* 0x000fe20000000800 */
[----:B---34-:R-:W2:Y:S01]  /*23370*/  LDC R5, c[0x0][0x14] ;  /* 0x00000500ff057b82 */ /* 0x018ea20000000800 */
[----:B------:R-:W-:Y:S01]  /*23380*/  UIMAD.WIDE.U32 UR6, UR6, UR7, URZ ;  /* 0x00000007060672a5 */ /* 0x000fe2000f8e003f */
[----:B-----5:R-:W-:Y:S01]  /*23390*/  PRMT R0, RZ, 0x7610, R0 ;  /* 0x00007610ff007816 */ /* 0x020fe20000000000 */
[----:B------:R-:W-:-:S04]  /*233a0*/  UMOV UR10, 0xffffffff ;  /* 0xffffffff000a7882 */ /* 0x000fc80000000000 */
[----:B--2---:R-:W-:-:S04]  /*233b0*/  IMAD.WIDE.U32 R2, R5, UR6, R2 ;  /* 0x0000000605027c25 */ /* 0x004fc8000f8e0002 */
[----:B------:R-:W-:Y:S01]  /*233c0*/  IMAD R5, R5, UR7, RZ ;  /* 0x0000000705057c24 */ /* 0x000fe2000f8e02ff */
[----:B------:R-:W-:Y:S01]  /*233d0*/  ULDC.64 UR6, c[0x0][0x650] ;  /* 0x0001940000067ab9 */ /* 0x000fe20000000a00 */
[----:B------:R-:W-:Y:S01]  /*233e0*/  IMAD.MOV.U32 R11, RZ, RZ, R2 ;  /* 0x000000ffff0b7224 */ /* 0x000fe200078e0002 */
[----:B------:R-:W-:Y:S01]  /*233f0*/  ISETP.GE.U32.AND P0, PT, R2, UR6, PT ;  /* 0x0000000602007c0c */ /* 0x000fe2000bf06070 */
[----:B------:R-:W-:Y:S02]  /*23400*/  IMAD.IADD R13, R3, 0x1, R5 ;  /* 0x00000001030d7824 */ /* 0x000fe400078e0205 */
[----:B------:R-:W-:-:S03]  /*23410*/  IMAD.MOV.U32 R2, RZ, RZ, -0x1 ;  /* 0xffffffffff027424 */ /* 0x000fc600078e00ff */
[----:B------:R1:W-:Y:S01]  /*23420*/  STL [R1+0x454], R13 ;  /* 0x0004540d01007387 */ /* 0x0003e20000100800 */
[----:B------:R-:W-:-:S03]  /*23430*/  ISETP.GE.U32.AND.EX P0, PT, R13, UR7, PT, P0 ;  /* 0x000000070d007c0c */ /* 0x000fc6000bf06100 */
[----:B------:R1:W-:Y:S04]  /*23440*/  STL [R1+0x458], R11 ;  /* 0x0004580b01007387 */ /* 0x0003e80000100800 */
[----:B------:R1:W-:Y:S06]  /*23450*/  STL [R1+0x45c], R2 ;  /* 0x00045c0201007387 */ /* 0x0003ec0000100800 */
[----:B------:R-:W-:Y:S05]  /*23460*/  @P0 BRA `(.L_x_546) ;  /* 0x0000000400740947 */ /* 0x000fea0003800000 */
[----:B------:R-:W2:Y:S01]  /*23470*/  S2R R8, SR_CTAID.X ;  /* 0x0000000000087919 */ /* 0x000ea20000002500 */
[----:B------:R-:W-:Y:S01]  /*23480*/  ULDC.64 UR18, c[0x0][0x628] ;  /* 0x00018a0000127ab9 */ /* 0x000fe20000000a00 */
[----:B------:R-:W3:Y:S01]  /*23490*/  LDC R9, c[0x0][0x144] ;  /* 0x00005100ff097b82 */ /* 0x000ee20000000800 */
[----:B------:R-:W-:Y:S01]  /*234a0*/  ULDC UR6, c[0x0][0x150] ;  /* 0x0000540000067ab9 */ /* 0x000fe20000000800 */
[----:B------:R-:W4:Y:S01]  /*234b0*/  S2R R12, SR_CTAID.Y ;  /* 0x00000000000c7919 */ /* 0x000f220000002600 */
[----:B------:R-:W-:Y:S01]  /*234c0*/  ISETP.NE.U32.AND P0, PT, RZ, UR18, PT ;  /* 0x00000012ff007c0c */ /* 0x000fe2000bf05070 */
[----:B------:R-:W-:Y:S01]  /*234d0*/  ULDC UR14, c[0x0][0x630] ;  /* 0x00018c00000e7ab9 */ /* 0x000fe20000000800 */
[----:B------:R-:W-:Y:S02]  /*234e0*/  R2UR UR16, R11 ;  /* 0x000000000b1072ca */ /* 0x000fe400000e0000 */
[----:B------:R-:W-:Y:S01]  /*234f0*/  ISETP.NE.AND.EX P0, PT, RZ, UR19, PT, P0 ;  /* 0x00000013ff007c0c */ /* 0x000fe2000bf05300 */
[----:B0-----:R-:W0:Y:S01]  /*23500*/  LDC.64 R6, c[0x0][0x620] ;  /* 0x00018800ff067b82 */ /* 0x001e220000000a00 */
[----:B------:R-:W-:-:S02]  /*23510*/  R2UR UR17, R13 ;  /* 0x000000000d1172ca */ /* 0x000fc400000e0000 */
[----:B--2---:R-:W-:-:S05]  /*23520*/  I2FP.F32.U32 R0, R8 ;  /* 0x0000000800007245 */ /* 0x004fca0000201000 */
[----:B------:R-:W-:-:S06]  /*23530*/  FMUL R0, R0, UR6 ;  /* 0x0000000600007c20 */ /* 0x000fcc0008400000 */
[----:B------:R-:W2:Y:S01]  /*23540*/  F2I.U32.TRUNC.NTZ R0, R0 ;  /* 0x0000000000007305 */ /* 0x000ea2000020f000 */
[----:B----4-:R-:W-:Y:S05]  /*23550*/  @!P0 BRA `(.L_x_547) ;  /* 0x0000000000308947 */ /* 0x010fea0003800000 */
        /* <DEDUP_REMOVED lines=12> */
.L_x_547:
[----:B------:R-:W-:Y:S01]  /*23620*/  USHF.R.U64 UR10, UR16, UR14, UR17 ;  /* 0x0000000e100a7299 */ /* 0x000fe20008001211 */
[----:B------:R-:W4:Y:S01]  /*23630*/  LDC.64 R20, c[0x0][0x640] ;  /* 0x00019000ff147b82 */ /* 0x000f220000000a00 */
[----:B------:R-:W-:Y:S01]  /*23640*/  USHF.R.U32.HI UR6, URZ, UR14, UR17 ;  /* 0x0000000e3f067299 */ /* 0x000fe20008011611 */
[----:B--2---:R-:W-:Y:S02]  /*23650*/  IMAD.MOV R10, RZ, RZ, -R0 ;  /* 0x000000ffff0a7224 */ /* 0x004fe400078e0a00 */
[----:B-1----:R-:W-:Y:S01]  /*23660*/  IMAD.MOV.U32 R2, RZ, RZ, R11 ;  /* 0x000000ffff027224 */ /* 0x002fe200078e000b */
[----:B------:R-:W-:Y:S01]  /*23670*/  IADD3 R5, P0, RZ, -UR10, RZ ;  /* 0x8000000aff057c10 */ /* 0x000fe2000ff1e0ff */
[----:B---3--:R-:W-:Y:S02]  /*23680*/  IMAD R17, R9, R10, R8 ;  /* 0x0000000a09117224 */ /* 0x008fe400078e0208 */
[----:B------:R-:W1:Y:S02]  /*23690*/  LDC R4, c[0x0][0x618] ;  /* 0x00018600ff047b82 */ /* 0x000e640000000800 */
[----:B------:R-:W-:Y:S01]  /*236a0*/  IMAD.X R3, RZ, RZ, ~UR6, P0 ;  /* 0x80000006ff037e24 */ /* 0x000fe200080e06ff */
[----:B------:R-:W-:-:S03]  /*236b0*/  ULDC UR6, c[0x0][0x154] ;  /* 0x0000550000067ab9 */ /* 0x000fc60000000800 */
[-C--:B0-----:R-:W-:Y:S02]  /*236c0*/  IMAD R0, R3, R6.reuse, RZ ;  /* 0x0000000603007224 */ /* 0x081fe400078e02ff */
[----:B------:R-:W0:Y:S01]  /*236d0*/  LDC R14, c[0x0][0x608] ;  /* 0x00018200ff0e7b82 */ /* 0x000e220000000800 */
[----:B------:R-:W-:Y:S02]  /*236e0*/  IMAD.MOV.U32 R3, RZ, RZ, R13 ;  /* 0x000000ffff037224 */ /* 0x000fe400078e000d */
[----:B------:R-:W-:-:S05]  /*236f0*/  IMAD.WIDE.U32 R2, R5, R6, R2 ;  /* 0x0000000605027225 */ /* 0x000fca00078e0002 */
[----:B------:R-:W2:Y:S01]  /*23700*/  LDC R18, c[0x0][0x658] ;  /* 0x00019600ff127b82 */ /* 0x000ea20000000800 */
[----:B------:R-:W-:Y:S01]  /*23710*/  IMAD R5, R5, R7, R0 ;  /* 0x0000000705057224 */ /* 0x000fe200078e0200 */
[----:B------:R-:W-:Y:S01]  /*23720*/  I2FP.F32.U32 R0, R12 ;  /* 0x0000000c00007245 */ /* 0x000fe20000201000 */
[----:B------:R-:W-:Y:S01]  /*23730*/  IMAD.MOV.U32 R7, RZ, RZ, 0x1 ;  /* 0x00000001ff077424 */ /* 0x000fe200078e00ff */
[----:B----4-:R-:W-:Y:S01]  /*23740*/  ISETP.NE.U32.AND P0, PT, R20, RZ, PT ;  /* 0x000000ff1400720c */ /* 0x010fe20003f05070 */
[----:B------:R-:W-:Y:S02]  /*23750*/  IMAD.IADD R3, R3, 0x1, R5 ;  /* 0x0000000103037824 */ /* 0x000fe400078e0205 */
[----:B------:R-:W-:Y:S01]  /*23760*/  FMUL R0, R0, UR6 ;  /* 0x0000000600007c20 */ /* 0x000fe20008400000 */
[----:B------:R-:W3:Y:S01]  /*23770*/  LDC R15, c[0x0][0x148] ;  /* 0x00005200ff0f7b82 */ /* 0x000ee20000000800 */
[----:B------:R-:W-:Y:S01]  /*23780*/  ISETP.NE.AND.EX P0, PT, R21, RZ, PT, P0 ;  /* 0x000000ff1500720c */ /* 0x000fe20003f05300 */
[----:B------:R-:W-:Y:S01]  /*23790*/  IMAD.MOV.U32 R5, RZ, RZ, -0x1 ;  /* 0xffffffffff057424 */ /* 0x000fe200078e00ff */
[-CC-:B-1----:R-:W-:Y:S01]  /*237a0*/  SHF.R.U64 R10, R2, R4.reuse, R3.reuse ;  /* 0x00000004020a7219 */ /* 0x182fe20000001203 */
[----:B------:R1:W4:Y:S01]  /*237b0*/  F2I.U32.TRUNC.NTZ R13, R0 ;  /* 0x00000000000d7305 */ /* 0x000322000020f000 */
[----:B------:R-:W-:-:S03]  /*237c0*/  SHF.R.U32.HI R3, RZ, R4, R3 ;  /* 0x00000004ff037219 */ /* 0x000fc60000011603 */
[----:B------:R-:W1:Y:S01]  /*237d0*/  LDC R16, c[0x0][0x600] ;  /* 0x00018000ff107b82 */ /* 0x000e620000000800 */
[-CC-:B0-----:R-:W-:Y:S02]  /*237e0*/  SHF.R.U64 R8, R10, R14.reuse, R3.reuse ;  /* 0x0000000e0a087219 */ /* 0x181fe40000001203 */
[----:B------:R-:W-:-:S05]  /*237f0*/  SHF.R.U32.HI R3, RZ, R14, R3 ;  /* 0x0000000eff037219 */ /* 0x000fca0000011603 */
[----:B------:R-:W0:Y:S01]  /*23800*/  LDC R22, c[0x0][0x648] ;  /* 0x00019200ff167b82 */ /* 0x000e220000000800 */
[-CC-:B--2---:R-:W-:Y:S02]  /*23810*/  SHF.R.U64 R11, R8, R18.reuse, R3.reuse ;  /* 0x00000012080b7219 */ /* 0x184fe40000001203 */
[-C--:B------:R-:W-:Y:S02]  /*23820*/  SHF.L.U32 R5, R5, R18.reuse, RZ ;  /* 0x0000001205057219 */ /* 0x080fe400000006ff */
[-C--:B------:R-:W-:Y:S01]  /*23830*/  SHF.R.U32.HI R3, RZ, R18.reuse, R3 ;  /* 0x00000012ff037219 */ /* 0x080fe20000011603 */
[----:B------:R-:W-:Y:S01]  /*23840*/  IMAD.MOV.U32 R2, RZ, RZ, R11 ;  /* 0x000000ffff027224 */ /* 0x000fe200078e000b */
[----:B------:R-:W-:Y:S01]  /*23850*/  SHF.L.U32 R40, R7, R18, RZ ;  /* 0x0000001207287219 */ /* 0x000fe200000006ff */
[----:B------:R-:W2:Y:S01]  /*23860*/  LDC R23, c[0x0][0x638] ;  /* 0x00018e00ff177b82 */ /* 0x000ea20000000800 */
[----:B------:R-:W-:-:S07]  /*23870*/  LOP3.LUT R19, RZ, R5, RZ, 0x33, !PT ;  /* 0x00000005ff137212 */ /* 0x000fce00078e33ff */
[----:B------:R-:W0:Y:S01]  /*23880*/  LDC R24, c[0x0][0x610] ;  /* 0x00018400ff187b82 */ /* 0x000e220000000800 */
[----:B----4-:R-:W-:Y:S05]  /*23890*/  @!P0 BRA `(.L_x_548) ;  /* 0x0000000000288947 */ /* 0x010fea0003800000 */
[----:B-1----:R-:W1:Y:S02]  /*238a0*/  LDC R0, c[0x0][0x64c] ;  /* 0x00019300ff007b82 */ /* 0x002e640000000800 */
[----:B-1----:R-:W-:-:S05]  /*238b0*/  IADD3 R7, P0, R11, R0, RZ ;  /* 0x000000000b077210 */ /* 0x002fca0007f1e0ff */
        /* <DEDUP_REMOVED lines=8> */
.L_x_548:
[----:B01----:R-:W-:Y:S01]  /*23940*/  SHF.R.U64 R0, R2, R22, R3 ;  /* 0x0000001602007219 */ /* 0x003fe20000001203 */
[----:B------:R-:W-:Y:S01]  /*23950*/  VIADD R5, R16, 0xffffffff ;  /* 0xffffffff10057836 */ /* 0x000fe20000000000 */
[----:B------:R-:W-:Y:S01]  /*23960*/  LOP3.LUT R3, R8, R19, RZ, 0xc0, !PT ;  /* 0x0000001308037212 */ /* 0x000fe200078ec0ff */
[----:B------:R-:W-:Y:S02]  /*23970*/  IMAD.MOV R13, RZ, RZ, -R13 ;  /* 0x000000ffff0d7224 */ /* 0x000fe400078e0a0d */
[----:B------:R-:W-:Y:S02]  /*23980*/  IMAD.MOV R2, RZ, RZ, -R0 ;  /* 0x000000ffff027224 */ /* 0x000fe400078e0a00 */
[----:B------:R-:W-:Y:S01]  /*23990*/  IMAD R40, R40, R0, R3 ;  /* 0x0000000028287224 */ /* 0x000fe200078e0203 */
[----:B------:R-:W-:Y:S01]  /*239a0*/  LOP3.LUT R3, R10, R5, RZ, 0xc0, !PT ;  /* 0x000000050a037212 */ /* 0x000fe200078ec0ff */
[----:B---3--:R-:W-:Y:S02]  /*239b0*/  @P4 IMAD R17, R15, R13, R12 ;  /* 0x0000000d0f114224 */ /* 0x008fe400078e020c */
[----:B--2---:R-:W-:-:S02]  /*239c0*/  IMAD R0, R2, R23, R11 ;  /* 0x0000001702007224 */ /* 0x004fc400078e020b */
[----:B------:R-:W-:Y:S02]  /*239d0*/  IMAD.MOV.U32 R2, RZ, RZ, 0x1 ;  /* 0x00000001ff027424 */ /* 0x000fe400078e00ff */
[----:B------:R-:W-:Y:S02]  /*239e0*/  IMAD R40, R40, R24, R17 ;  /* 0x0000001828287224 */ /* 0x000fe400078e0211 */
[----:B------:R-:W-:Y:S01]  /*239f0*/  IMAD R3, R0, R16, R3 ;  /* 0x0000001000037224 */ /* 0x000fe200078e0203 */
[----:B------:R-:W-:-:S04]  /*23a00*/  PRMT R0, R2, 0x7610, R0 ;  /* 0x0000761002007816 */ /* 0x000fc80000000000 */
[----:B------:R-:W-:Y:S02]  /*23a10*/  SEL R2, R3, R40, !P4 ;  /* 0x0000002803027207 */ /* 0x000fe40006000000 */
[----:B------:R-:W-:-:S03]  /*23a20*/  SEL R40, R40, R3, !P4 ;  /* 0x0000000328287207 */ /* 0x000fc60006000000 */
[----:B------:R2:W-:Y:S04]  /*23a30*/  STL [R1+0x45c], R2 ;  /* 0x00045c0201007387 */ /* 0x0005e80000100800 */
.L_x_546:
[----:B------:R3:W-:Y:S01]  /*23a40*/  STL [R1+0x460], R40 ;  /* 0x0004602801007387 */ /* 0x0007e20000100800 */
[----:B------:R-:W-:-:S13]  /*23a50*/  LOP3.LUT P0, RZ, R0, 0xff, RZ, 0xc0, !PT ;  /* 0x000000ff00ff7812 */ /* 0x000fda000780c0ff */
[----:B---3--:R-:W-:Y:S05]  /*23a60*/  @P0 BRA `(.L_x_549) ;  /* 0xfffffdd400880947 */ /* 0x008fea000383ffff */
[----:B------:R-:W-:Y:S05]  /*23a70*/  EXIT ;  /* 0x000000000000794d */ /* 0x000fea0003800000 */
.L_x_3:
[----:B------:R-:W2:Y:S01]  /*23a80*/  LDL R18, [R1+0x458] ;  /* 0x0004580001127983 */ /* 0x000ea20000100800 */
[----:B------:R-:W-:-:S03]  /*23a90*/  ULDC.64 UR4, c[0x0][0x650] ;  /* 0x0001940000047ab9 */ /* 0x000fc60000000a00 */
[----:B------:R-:W3:Y:S01]  /*23aa0*/  LDL R19, [R1+0x454] ;  /* 0x0004540001137983 */ /* 0x000ee20000100800 */
[----:B------:R-:W-:Y:S01]  /*23ab0*/  PRMT R0, RZ, 0x7610, R0 ;  /* 0x00007610ff007816 */ /* 0x000fe20000000000 */
[----:B------:R-:W-:Y:S02]  /*23ac0*/  IMAD.MOV.U32 R5, RZ, RZ, -0x1 ;  /* 0xffffffffff057424 */ /* 0x000fe400078e00ff */
[----:B------:R-:W-:Y:S02]  /*23ad0*/  IMAD.MOV.U32 R4, RZ, RZ, -0x1 ;  /* 0xffffffffff047424 */ /* 0x000fe400078e00ff */
[----:B------:R-:W-:Y:S01]  /*23ae0*/  IMAD.MOV.U32 R10, RZ, RZ, -0x1 ;  /* 0xffffffffff0a7424 */ /* 0x000fe200078e00ff */
[----:B--2---:R-:W-:-:S04]  /*23af0*/  ISETP.GE.U32.AND P0, PT, R18, UR4, PT ;  /* 0x0000000412007c0c */ /* 0x004fc8000bf06070 */
[----:B---3--:R-:W-:-:S13]  /*23b00*/  ISETP.GE.U32.AND.EX P0, PT, R19, UR5, PT, P0 ;  /* 0x0000000513007c0c */ /* 0x008fda000bf06100 */
[----:B------:R-:W-:Y:S05]  /*23b10*/  @P0 BRA `(.L_x_550) ;  /* 0x0000000400600947 */ /* 0x000fea0003800000 */
[----:B------:R-:W0:Y:S01]  /*23b20*/  LDC.64 R12, c[0x0][0x628] ;  /* 0x00018a00ff0c7b82 */ /* 0x000e220000000a00 */
[----:B------:R-:W-:Y:S02]  /*23b30*/  IMAD.MOV.U32 R8, RZ, RZ, R18 ;  /* 0x000000ffff087224 */ /* 0x000fe400078e0012 */
[----:B------:R-:W-:-:S05]  /*23b40*/  IMAD.MOV.U32 R9, RZ, RZ, R19 ;  /* 0x000000ffff097224 */ /* 0x000fca00078e0013 */
[----:B------:R-:W1:Y:S08]  /*23b50*/  LDC R14, c[0x0][0x630] ;  /* 0x00018c00ff0e7b82 */ /* 0x000e700000000800 */
[----:B------:R-:W2:Y:S01]  /*23b60*/  LDC.64 R16, c[0x0][0x620] ;  /* 0x00018800ff107b82 */ /* 0x000ea20000000a00 */
[----:B0-----:R-:W-:-:S04]  /*23b70*/  ISETP.NE.U32.AND P0, PT, R12, RZ, PT ;  /* 0x000000ff0c00720c */ /* 0x001fc80003f05070 */
[----:B------:R-:W-:-:S13]  /*23b80*/  ISETP.NE.AND.EX P0, PT, R13, RZ, PT, P0 ;  /* 0x000000ff0d00720c */ /* 0x000fda0003f05300 */
[----:B-12---:R-:W-:Y:S05]  /*23b90*/  @!P0 BRA `(.L_x_551) ;  /* 0x0000000000288947 */ /* 0x006fea0003800000 */
[----:B------:R-:W0:Y:S02]  /*23ba0*/  LDC R0, c[0x0][0x634] ;  /* 0x00018d00ff007b82 */ /* 0x000e240000000800 */
[----:B0-----:R-:W-:-:S05]  /*23bb0*/  IADD3 R9, P0, R18, R0, RZ ;  /* 0x0000000012097210 */ /* 0x001fca0007f1e0ff */
        /* <DEDUP_REMOVED lines=8> */
.L_x_551:
[-CC-:B------:R-:W-:Y:S01]  /*23c40*/  SHF.R.U64 R10, R8, R14.reuse, R9.reuse ;  /* 0x0000000e080a7219 */ /* 0x180fe20000001209 */
[----:B------:R-:W0:Y:S01]  /*23c50*/  LDC R6, c[0x0][0x618] ;  /* 0x00018600ff067b82 */ /* 0x000e220000000800 */
[----:B------:R-:W-:Y:S01]  /*23c60*/  SHF.R.U32.HI R0, RZ, R14, R9 ;  /* 0x0000000eff007219 */ /* 0x000fe20000011609 */
[----:B------:R-:W-:Y:S01]  /*23c70*/  ULDC UR4, c[0x0][0x150] ;  /* 0x0000540000047ab9 */ /* 0x000fe20000000800 */
[----:B------:R-:W-:Y:S01]  /*23c80*/  IADD3 R3, P0, RZ, -R10, RZ ;  /* 0x8000000aff037210 */ /* 0x000fe20007f1e0ff */
[----:B------:R-:W-:Y:S01]  /*23c90*/  IMAD.MOV.U32 R4, RZ, RZ, R18 ;  /* 0x000000ffff047224 */ /* 0x000fe200078e0012 */
[----:B------:R-:W-:Y:S01]  /*23ca0*/  I2FP.F32.U32 R8, R2 ;  /* 0x0000000200087245 */ /* 0x000fe20000201000 */
[----:B------:R-:W-:Y:S02]  /*23cb0*/  IMAD.MOV.U32 R5, RZ, RZ, R19 ;  /* 0x000000ffff057224 */ /* 0x000fe400078e0013 */
[----:B------:R-:W1:Y:S01]  /*23cc0*/  LDC.64 R20, c[0x0][0x640] ;  /* 0x00019000ff147b82 */ /* 0x000e620000000a00 */
[----:B------:R-:W-:-:S02]  /*23cd0*/  IMAD.X R7, RZ, RZ, ~R0, P0 ;  /* 0x000000ffff077224 */ /* 0x000fc400000e0e00 */
[----:B------:R-:W-:Y:S01]  /*23ce0*/  FMUL R9, R8, UR4 ;  /* 0x0000000408097c20 */ /* 0x000fe20008400000 */
[----:B------:R-:W-:Y:S01]  /*23cf0*/  IMAD.WIDE.U32 R4, R3, R16, R4 ;  /* 0x0000001003047225 */ /* 0x000fe200078e0004 */
[----:B------:R-:W-:-:S03]  /*23d00*/  ULDC UR4, c[0x0][0x154] ;  /* 0x0000550000047ab9 */ /* 0x000fc60000000800 */
[----:B------:R-:W-:Y:S01]  /*23d10*/  IMAD R0, R7, R16, RZ ;  /* 0x0000001007007224 */ /* 0x000fe200078e02ff */
[----:B------:R-:W2:Y:S01]  /*23d20*/  LDC R13, c[0x0][0x144] ;  /* 0x00005100ff0d7b82 */ /* 0x000ea20000000800 */
[----:B------:R-:W3:Y:S02]  /*23d30*/  F2I.U32.TRUNC.NTZ R9, R9 ;  /* 0x0000000900097305 */ /* 0x000ee4000020f000 */
[----:B------:R-:W-:-:S04]  /*23d40*/  IMAD R3, R3, R17, R0 ;  /* 0x0000001103037224 */ /* 0x000fc800078e0200 */
[----:B------:R-:W-:Y:S01]  /*23d50*/  IMAD.IADD R3, R5, 0x1, R3 ;  /* 0x0000000105037824 */ /* 0x000fe200078e0203 */
[----:B------:R-:W4:Y:S04]  /*23d60*/  LDC R12, c[0x0][0x608] ;  /* 0x00018200ff0c7b82 */ /* 0x000f280000000800 */
[-C--:B0-----:R-:W-:Y:S02]  /*23d70*/  SHF.R.U64 R8, R4, R6.reuse, R3 ;  /* 0x0000000604087219 */ /* 0x081fe40000001203 */
[----:B------:R-:W-:Y:S02]  /*23d80*/  I2FP.F32.U32 R4, R11 ;  /* 0x0000000b00047245 */ /* 0x000fe40000201000 */
[----:B------:R-:W0:Y:S01]  /*23d90*/  LDC R7, c[0x0][0x658] ;  /* 0x00019600ff077b82 */ /* 0x000e220000000800 */
[----:B-1----:R-:W-:Y:S01]  /*23da0*/  ISETP.NE.U32.AND P0, PT, R20, RZ, PT ;  /* 0x000000ff1400720c */ /* 0x002fe20003f05070 */
[----:B---3--:R-:W-:Y:S01]  /*23db0*/  IMAD.MOV R0, RZ, RZ, -R9 ;  /* 0x000000ffff007224 */ /* 0x008fe200078e0a09 */
[----:B------:R-:W-:Y:S01]  /*23dc0*/  SHF.R.U32.HI R3, RZ, R6, R3 ;  /* 0x00000006ff037219 */ /* 0x000fe20000011603 */
[----:B------:R-:W-:Y:S01]  /*23dd0*/  FMUL R4, R4, UR4 ;  /* 0x0000000404047c20 */ /* 0x000fe20008400000 */
[----:B------:R-:W-:Y:S01]  /*23de0*/  ISETP.NE.AND.EX P0, PT, R21, RZ, PT, P0 ;  /* 0x000000ff1500720c */ /* 0x000fe20003f05300 */
[----:B------:R-:W-:-:S02]  /*23df0*/  IMAD.MOV.U32 R6, RZ, RZ, -0x1 ;  /* 0xffffffffff067424 */ /* 0x000fc400078e00ff */
[----:B------:R-:W1:Y:S01]  /*23e00*/  LDC R14, c[0x0][0x148] ;  /* 0x00005200ff0e7b82 */ /* 0x000e620000000800 */
[----:B--2---:R-:W-:Y:S02]  /*23e10*/  IMAD R18, R13, R0, R2 ;  /* 0x000000000d127224 */ /* 0x004fe400078e0202 */
[----:B------:R-:W-:-:S05]  /*23e20*/  IMAD.MOV.U32 R2, RZ, RZ, 0x1 ;  /* 0x00000001ff027424 */ /* 0x000fca00078e00ff */
[----:B------:R-:W2:Y:S01]  /*23e30*/  LDC R16, c[0x0][0x600] ;  /* 0x00018000ff107b82 */ /* 0x000ea20000000800 */
[-CC-:B----4-:R-:W-:Y:S02]  /*23e40*/  SHF.R.U64 R13, R8, R12.reuse, R3.reuse ;  /* 0x0000000c080d7219 */ /* 0x190fe40000001203 */
[----:B------:R-:W-:Y:S02]  /*23e50*/  SHF.R.U32.HI R0, RZ, R12, R3 ;  /* 0x0000000cff007219 */ /* 0x000fe40000011603 */
[----:B------:R3:W4:Y:S03]  /*23e60*/  F2I.U32.TRUNC.NTZ R12, R4 ;  /* 0x00000004000c7305 */ /* 0x000726000020f000 */
[----:B------:R-:W1:Y:S01]  /*23e70*/  LDC R17, c[0x0][0x648] ;  /* 0x00019200ff117b82 */ /* 0x000e620000000800 */
[-C--:B0-----:R-:W-:Y:S02]  /*23e80*/  SHF.R.U64 R15, R13, R7.reuse, R0 ;  /* 0x000000070d0f7219 */ /* 0x081fe40000001200 */
[----:B------:R-:W-:-:S02]  /*23e90*/  SHF.L.U32 R6, R6, R7, RZ ;  /* 0x0000000706067219 */ /* 0x000fc400000006ff */
[-C--:B------:R-:W-:Y:S01]  /*23ea0*/  SHF.L.U32 R22, R2, R7.reuse, RZ ;  /* 0x0000000702167219 */ /* 0x080fe200000006ff */
[----:B------:R-:W-:Y:S01]  /*23eb0*/  IMAD.MOV.U32 R2, RZ, RZ, R15 ;  /* 0x000000ffff027224 */ /* 0x000fe200078e000f */
[----:B------:R-:W-:Y:S01]  /*23ec0*/  SHF.R.U32.HI R3, RZ, R7, R0 ;  /* 0x00000007ff037219 */ /* 0x000fe20000011600 */
[----:B------:R-:W0:Y:S01]  /*23ed0*/  LDC R19, c[0x0][0x638] ;  /* 0x00018e00ff137b82 */ /* 0x000e220000000800 */
[----:B------:R-:W-:-:S07]  /*23ee0*/  LOP3.LUT R24, RZ, R6, RZ, 0x33, !PT ;  /* 0x00000006ff187212 */ /* 0x000fce00078e33ff */
        /* <DEDUP_REMOVED lines=12> */
.L_x_552:
[----:B-1----:R-:W-:Y:S01]  /*23fb0*/  SHF.R.U64 R3, R2, R17, R3 ;  /* 0x0000001102037219 */ /* 0x002fe20000001203 */
[----:B--2---:R-:W-:Y:S01]  /*23fc0*/  VIADD R7, R16, 0xffffffff ;  /* 0xffffffff10077836 */ /* 0x004fe20000000000 */
[----:B------:R-:W-:Y:S01]  /*23fd0*/  LOP3.LUT R0, R13, R24, RZ, 0xc0, !PT ;  /* 0x000000180d007212 */ /* 0x000fe200078ec0ff */
[----:B------:R-:W-:Y:S02]  /*23fe0*/  IMAD.MOV R12, RZ, RZ, -R12 ;  /* 0x000000ffff0c7224 */ /* 0x000fe400078e0a0c */
[----:B------:R-:W-:Y:S02]  /*23ff0*/  IMAD.MOV R2, RZ, RZ, -R3 ;  /* 0x000000ffff027224 */ /* 0x000fe400078e0a03 */
[----:B------:R-:W-:Y:S01]  /*24000*/  IMAD R5, R22, R3, R0 ;  /* 0x0000000316057224 */ /* 0x000fe200078e0200 */
[----:B------:R-:W-:Y:S01]  /*24010*/  LOP3.LUT R3, R8, R7, RZ, 0xc0, !PT ;  /* 0x0000000708037212 */ /* 0x000fe200078ec0ff */
[----:B------:R-:W-:Y:S02]  /*24020*/  @P4 IMAD R18, R14, R12, R11 ;  /* 0x0000000c0e124224 */ /* 0x000fe400078e020b */
[----:B0-----:R-:W-:-:S02]  /*24030*/  IMAD R0, R2, R19, R15 ;  /* 0x0000001302007224 */ /* 0x001fc400078e020f */
[----:B------:R-:W-:Y:S02]  /*24040*/  IMAD.MOV.U32 R4, RZ, RZ, 0x1 ;  /* 0x00000001ff047424 */ /* 0x000fe400078e00ff */
[----:B------:R-:W-:Y:S02]  /*24050*/  IMAD R5, R5, R23, R18 ;  /* 0x0000001705057224 */ /* 0x000fe400078e0212 */
[----:B------:R-:W-:Y:S01]  /*24060*/  IMAD R2, R0, R16, R3 ;  /* 0x0000001000027224 */ /* 0x000fe200078e0203 */
[----:B------:R-:W-:-:S04]  /*24070*/  PRMT R0, R4, 0x7610, R0 ;  /* 0x0000761004007816 */ /* 0x000fc80000000000 */
[----:B------:R-:W-:Y:S02]  /*24080*/  SEL R4, R2, R5, !P4 ;  /* 0x0000000502047207 */ /* 0x000fe40006000000 */
[----:B------:R-:W-:-:S07]  /*24090*/  SEL R5, R5, R2, !P4 ;  /* 0x0000000205057207 */ /* 0x000fce0006000000 */
.L_x_550:
[----:B------:R-:W-:-:S08]  /*240a0*/  NOP ;  /* 0x0000000000007918 */ /* 0x000fd00000000000 */
[----:B------:R-:W0:-:S00]  /*240b0*/  USETMAXREG.DEALLOC.CTAPOOL 0x18 ;  /* 0x00000018000079c8 */ /* 0x000e0000080e0500 */
[----:B------:R-:W-:-:S13]  /*240c0*/  ISETP.NE.AND P0, PT, RZ, UR8, PT ;  /* 0x00000008ff007c0c */ /* 0x000fda000bf05270 */
[----:B------:R-:W-:Y:S05]  /*240d0*/  @P0 EXIT ;  /* 0x000000000000094d */ /* 0x000fea0003800000 */
[----:B0-----:R-:W-:Y:S01]  /*240e0*/  LOP3.LUT P0, RZ, R0, 0xff, RZ, 0xc0, !PT ;  /* 0x000000ff00ff7812 */ /* 0x001fe2000780c0ff */
[----:B------:R-:W-:Y:S02]  /*240f0*/  IMAD.MOV.U32 R6, RZ, RZ, 0x1 ;  /* 0x00000001ff067424 */ /* 0x000fe400078e00ff */
[----:B------:R-:W-:-:S10]  /*24100*/  IMAD.MOV.U32 R7, RZ, RZ, RZ ;  /* 0x000000ffff077224 */ /* 0x000fd400078e00ff */
[----:B------:R-:W-:Y:S05]  /*24110*/  @!P0 BRA `(.L_x_553) ;  /* 0x0000000c00488947 */ /* 0x000fea0003800000 */
[----:B------:R-:W0:Y:S01]  /*24120*/  LDC R0, c[0x0][0x28c] ;  /* 0x0000a300ff007b82 */ /* 0x000e220000000800 */
[----:B------:R-:W1:Y:S01]  /*24130*/  S2R R2, SR_TID.X ;  /* 0x0000000000027919 */ /* 0x000e620000002100 */
[----:B------:R-:W-:Y:S01]  /*24140*/  ULDC UR5, c[0x0][0x658] ;  /* 0x0001960000057ab9 */ /* 0x000fe20000000800 */
[----:B------:R-:W-:Y:S01]  /*24150*/  UMOV UR7, 0xffffffff ;  /* 0xffffffff00077882 */ /* 0x000fe20000000000 */
[----:B------:R-:W-:Y:S01]  /*24160*/  ULDC UR6, c[0x0][0xc] ;  /* 0x0000030000067ab9 */ /* 0x000fe20000000800 */
[----:B------:R-:W-:Y:S01]  /*24170*/  USHF.L.U32 UR8, UR7, UR5, URZ ;  /* 0x0000000507087299 */ /* 0x000fe2000800063f */
[----:B------:R-:W-:Y:S01]  /*24180*/  BSSY B0, `(.L_x_553) ;  /* 0x00000cb000007945 */ /* 0x000fe20003800000 */
[----:B------:R-:W-:Y:S01]  /*24190*/  UMOV UR9, 0x1 ;  /* 0x0000000100097882 */ /* 0x000fe20000000000 */
[----:B------:R-:W-:Y:S01]  /*241a0*/  ULDC UR7, c[0x0][0x10] ;  /* 0x0000040000077ab9 */ /* 0x000fe20000000800 */
[----:B------:R-:W-:Y:S01]  /*241b0*/  USHF.L.U32 UR18, UR9, UR5, URZ ;  /* 0x0000000509127299 */ /* 0x000fe2000800063f */
[----:B------:R-:W-:Y:S01]  /*241c0*/  IMAD.MOV.U32 R9, RZ, RZ, 0x1 ;  /* 0x00000001ff097424 */ /* 0x000fe200078e00ff */
[----:B------:R-:W-:Y:S01]  /*241d0*/  UIMAD.WIDE.U32 UR6, UR6, UR7, URZ ;  /* 0x00000007060672a5 */ /* 0x000fe2000f8e003f */
[----:B------:R-:W-:Y:S01]  /*241e0*/  IMAD.MOV.U32 R6, RZ, RZ, 0x1 ;  /* 0x00000001ff067424 */ /* 0x000fe200078e00ff */
[----:B------:R-:W-:Y:S01]  /*241f0*/  ULDC UR5, c[0x0][0x14] ;  /* 0x0000050000057ab9 */ /* 0x000fe20000000800 */
[----:B------:R-:W-:Y:S01]  /*24200*/  IMAD.MOV.U32 R7, RZ, RZ, RZ ;  /* 0x000000ffff077224 */ /* 0x000fe200078e00ff */
[----:B------:R-:W-:-:S02]  /*24210*/  UIMAD.WIDE.U32 UR20, UR6, UR5, URZ ;  /* 0x00000005061472a5 */ /* 0x000fc4000f8e003f */
[----:B------:R-:W-:Y:S01]  /*24220*/  UIMAD UR16, UR7, UR5, URZ ;  /* 0x00000005071072a4 */ /* 0x000fe2000f8e023f */
[----:B------:R-:W-:Y:S01]  /*24230*/  ULDC UR4, c[0x0][0x600] ;  /* 0x0001800000047ab9 */ /* 0x000fe20000000800 */
[----:B------:R-:W-:Y:S02]  /*24240*/  ULOP3.LUT UR24, UR13, 0x2, URZ, 0xfc, !UPT ;  /* 0x000000020d187892 */ /* 0x000fe4000f8efc3f */
[----:B------:R-:W-:Y:S01]  /*24250*/  UIADD3 UR4, UR4, -0x1, URZ ;  /* 0xffffffff04047890 */ /* 0x000fe2000fffe03f */
[----:B0-----:R-:W-:Y:S01]  /*24260*/  VIADD R0, R0, 0x3f ;  /* 0x0000003f00007836 */ /* 0x001fe20000000000 */
[----:B------:R-:W-:Y:S02]  /*24270*/  ULOP3.LUT UR17, URZ, UR8, URZ, 0x33, !UPT ;  /* 0x000000083f117292 */ /* 0x000fe4000f8e333f */
[----:B------:R-:W-:Y:S02]  /*24280*/  UIADD3 UR16, UR21, UR16, URZ ;  /* 0x0000001015107290 */ /* 0x000fe4000fffe03f */
[----:B------:R-:W-:Y:S01]  /*24290*/  SHF.R.S32.HI R3, RZ, 0x1f, R0 ;  /* 0x0000001fff037819 */ /* 0x000fe20000011400 */
[----:B------:R-:W-:-:S03]  /*242a0*/  ULDC.64 UR22, c[0x0][0x198] ;  /* 0x0000660000167ab9 */ /* 0x000fc60000000a00 */
[----:B------:R-:W-:Y:S02]  /*242b0*/  LEA.HI R0, R3, R0, RZ, 0x6 ;  /* 0x0000000003007211 */ /* 0x000fe400078f30ff */
[C---:B-1----:R-:W-:Y:S02]  /*242c0*/  LOP3.LUT P2, RZ, R2.reuse, 0x7f, RZ, 0xc0, !PT ;  /* 0x0000007f02ff7812 */ /* 0x042fe4000784c0ff */
[----:B------:R-:W-:Y:S02]  /*242d0*/  SHF.R.S32.HI R0, RZ, 0x6, R0 ;  /* 0x00000006ff007819 */ /* 0x000fe40000011400 */
[----:B------:R-:W-:-:S03]  /*242e0*/  LOP3.LUT P0, RZ, R2, 0x1f, RZ, 0xc0, !PT ;  /* 0x0000001f02ff7812 */ /* 0x000fc6000780c0ff */
[----:B------:R-:W-:Y:S01]  /*242f0*/  VIADD R14, R0, 0x1 ;  /* 0x00000001000e7836 */ /* 0x000fe20000000000 */
[----:B------:R-:W-:-:S13]  /*24300*/  PLOP3.LUT P0, PT, P0, P2, PT, 0x8a, 0x0 ;  /* 0x000000000000781c */ /* 0x000fda0000705172 */
.L_x_565:
[----:B------:R-:W-:-:S03]  /*24310*/  UMOV UR5, 0xffffffff ;  /* 0xffffffff00057882 */ /* 0x000fc60000000000 */
[----:B------:R-:W-:Y:S05]  /*24320*/  BRA.DIV UR5, `(.L_x_554) ;  /* 0x00000012052c7947 */ /* 0x000fea000b800000 */
[----:B------:R-:W-:-:S13]  /*24330*/  ELECT P1, URZ, PT ;  /* 0x00000000003f782f */ /* 0x000fda0003820000 */
.L_x_579:
[----:B------:R-:W0:Y:S01]  /*24340*/  LDC R2, c[0x0][0x28c] ;  /* 0x0000a300ff027b82 */ /* 0x000e220000000800 */
[----:B------:R-:W-:Y:S01]  /*24350*/  BSSY B1, `(.L_x_555) ;  /* 0x0000035000017945 */ /* 0x000fe20003800000 */
[----:B0-----:R-:W-:-:S13]  /*24360*/  ISETP.LT.OR P1, PT, R2, 0x1, !P1 ;  /* 0x000000010200780c */ /* 0x001fda0004f21670 */
[----:B------:R-:W-:Y:S05]  /*24370*/  @P1 BRA `(.L_x_556) ;  /* 0x0000000000c81947 */ /* 0x000fea0003800000 */
[----:B------:R-:W-:Y:S02]  /*24380*/  IMAD.SHL.U32 R4, R4, 0x100, RZ ;  /* 0x0000010004047824 */ /* 0x000fe400078e00ff */
[----:B------:R-:W-:Y:S02]  /*24390*/  IMAD.SHL.U32 R5, R5, 0x100, RZ ;  /* 0x0000010005057824 */ /* 0x000fe400078e00ff */
[----:B------:R-:W-:Y:S02]  /*243a0*/  IMAD.MOV.U32 R13, RZ, RZ, RZ ;  /* 0x000000ffff0d7224 */ /* 0x000fe400078e00ff */
[----:B------:R-:W-:Y:S02]  /*243b0*/  IMAD.MOV.U32 R3, RZ, RZ, R14 ;  /* 0x000000ffff037224 */ /* 0x000fe400078e000e */
[----:B------:R-:W-:Y:S02]  /*243c0*/  IMAD.MOV.U32 R2, RZ, RZ, R6 ;  /* 0x000000ffff027224 */ /* 0x000fe400078e0006 */
[----:B------:R-:W-:-:S07]  /*243d0*/  IMAD.MOV.U32 R8, RZ, RZ, R7 ;  /* 0x000000ffff087224 */ /* 0x000fce00078e0007 */
.L_x_560:
[----:B------:R-:W0:Y:S01]  /*243e0*/  S2R R12, SR_CgaCtaId ;  /* 0x00000000000c7919 */ /* 0x000e220000008800 */
[----:B------:R-:W-:-:S04]  /*243f0*/  MOV R11, 0x400 ;  /* 0x00000400000b7802 */ /* 0x000fc80000000f00 */
[----:B0-----:R-:W-:Y:S02]  /*24400*/  LEA R15, R12, R11, 0x18 ;  /* 0x0000000b0c0f7211 */ /* 0x001fe400078ec0ff */
[----:B------:R-:W-:Y:S01]  /*24410*/  SHF.L.U32 R11, R2, 0x1f, RZ ;  /* 0x0000001f020b7819 */ /* 0x000fe200000006ff */
[----:B------:R-:W0:Y:S02]  /*24420*/  @!P2 LDC R12, c[0x0][0x500] ;  /* 0x00014000ff0cab82 */ /* 0x000e240000000800 */
[----:B------:R-:W-:-:S04]  /*24430*/  IMAD R16, R8, 0x8, R15 ;  /* 0x0000000808107824 */ /* 0x000fc800078e020f */
[----:B------:R-:W1:Y:S02]  /*24440*/  SYNCS.PHASECHK.TRANS64.TRYWAIT P1, [R16+URZ+0x38], R11 ;  /* 0x0000380b100075a7 */ /* 0x000e64000802017f */
[----:B-1----:R-:W-:Y:S05]  /*24450*/  @!P1 BRA `(.L_x_557) ;  /* 0x0000001000009947 */ /* 0x002fea0003800000 */
.L_x_580:
[----:B------:R-:W-:Y:S01]  /*24460*/  UPRMT UR5, UR24, 0x9910, URZ ;  /* 0x0000991018057896 */ /* 0x000fe2000800003f */
[----:B0-----:R0:W-:Y:S03]  /*24470*/  @!P2 SYNCS.ARRIVE.TRANS64 RZ, [R16+URZ], R12 ;  /* 0x0000000c10ffa9a7 */ /* 0x0011e6000800003f */
[----:B------:R-:W-:-:S06]  /*24480*/  UISETP.NE.AND UP0, UPT, UR5, 0x2, UPT ;  /* 0x000000020500788c */ /* 0x000fcc000bf05270 */
[----:B------:R-:W-:-:S13]  /*24490*/  PLOP3.LUT P1, PT, PT, PT, UP0, 0x80, 0x0 ;  /* 0x000000000000781c */ /* 0x000fda0003f2f008 */
[----:B0-----:R-:W-:Y:S05]  /*244a0*/  @P1 BRA `(.L_x_558) ;  /* 0x0000000000041947 */ /* 0x001fea0003800000 */
[----:B------:R-:W-:Y:S01]  /*244b0*/  BPT.TRAP 0x1 ;  /* 0x000000040000795c */ /* 0x000fe20000300000 */
.L_x_558:
[----:B------:R-:W-:Y:S05]  /*244c0*/  @P0 BRA `(.L_x_559) ;  /* 0x0000000000040947 */ /* 0x000fea0003800000 */
[----:B------:R-:W-:Y:S01]  /*244d0*/  BPT.TRAP 0x1 ;  /* 0x000000040000795c */ /* 0x000fe20000300000 */
.L_x_559:
[----:B------:R-:W-:Y:S01]  /*244e0*/  IMAD R15, R8, 0x4000, R15 ;  /* 0x00004000080f7824 */ /* 0x000fe200078e020f */
[----:B------:R-:W-:Y:S01]  /*244f0*/  R2UR UR9, R16 ;  /* 0x00000000100972ca */ /* 0x000fe200000e0000 */
[----:B------:R-:W-:Y:S01]  /*24500*/  VIADD R3, R3, 0xffffffff ;  /* 0xffffffff03037836 */ /* 0x000fe20000000000 */
[----:B------:R-:W-:Y:S01]  /*24510*/  UIADD3 UR6, UP0, UR22, 0xf0, URZ ;  /* 0x000000f016067890 */ /* 0x000fe2000ff1e03f */
[----:B------:R-:W-:Y:S01]  /*24520*/  R2UR UR11, R5 ;  /* 0x00000000050b72ca */ /* 0x000fe200000e0000 */
[----:B------:R-:W-:Y:S01]  /*24530*/  UIADD3 UR26, UP1, UR22, 0x1f0, URZ ;  /* 0x000001f0161a7890 */ /* 0x000fe2000ff3e03f */
[----:B------:R-:W-:Y:S01]  /*24540*/  R2UR UR5, R15 ;  /* 0x000000000f0572ca */ /* 0x000fe200000e0000 */
[----:B------:R-:W-:Y:S01]  /*24550*/  UIADD3.X UR7, URZ, UR23, URZ, UP0, !UPT ;  /* 0x000000173f077290 */ /* 0x000fe200087fe43f */
[----:B------:R-:W-:Y:S01]  /*24560*/  R2UR UR10, R13 ;  /* 0x000000000d0a72ca */ /* 0x000fe200000e0000 */
[----:B------:R-:W-:Y:S01]  /*24570*/  VIADD R8, R8, 0x1 ;  /* 0x0000000108087836 */ /* 0x000fe20000000000 */
[----:B------:R-:W-:Y:S01]  /*24580*/  R2UR UR12, R10 ;  /* 0x000000000a0c72ca */ /* 0x000fe200000e0000 */
[----:B------:R-:W-:Y:S01]  /*24590*/  UIADD3.X UR27, URZ, UR23, URZ, UP1, !UPT ;  /* 0x000000173f1b7290 */ /* 0x000fe20008ffe43f */
[----:B------:R-:W-:Y:S01]  /*245a0*/  R2UR UR19, R4 ;  /* 0x00000000041372ca */ /* 0x000fe200000e0000 */
[----:B------:R-:W-:Y:S01]  /*245b0*/  UMOV UR14, 0x0 ;  /* 0x00000000000e7882 */ /* 0x000fe20000000000 */
[----:B------:R-:W-:Y:S01]  /*245c0*/  ISETP.GT.AND P3, PT, R3, 0x1, PT ;  /* 0x000000010300780c */ /* 0x000fe20003f64270 */
[----:B------:R-:W-:Y:S01]  /*245d0*/  UMOV UR15, 0x10000000 ;  /* 0x10000000000f7882 */ /* 0x000fe20000000000 */
[----:B------:R-:W-:Y:S01]  /*245e0*/  ISETP.NE.AND P1, PT, R8, 0x7, PT ;  /* 0x000000070800780c */ /* 0x000fe20003f25270 */
[----:B------:R-:W-:-:S02]  /*245f0*/  VIADD R13, R13, 0x40 ;  /* 0x000000400d0d7836 */ /* 0x000fc40000000000 */
[----:B------:R-:W-:Y:S01]  /*24600*/  UIADD3 UR8, UR5, 0x180, URZ ;  /* 0x0000018005087890 */ /* 0x000fe2000fffe03f */
[----:B-1----:R-:W-:Y:S01]  /*24610*/  SEL R11, RZ, 0x1, P1 ;  /* 0x00000001ff0b7807 */ /* 0x002fe20000800000 */
[----:B------:R-:W-:Y:S01]  /*24620*/  UIADD3 UR5, UR5, 0x1c180, URZ ;  /* 0x0001c18005057890 */ /* 0x000fe2000fffe03f */
[----:B------:R-:W-:Y:S02]  /*24630*/  SEL R8, R8, RZ, P1 ;  /* 0x000000ff08087207 */ /* 0x000fe40000800000 */
[----:B------:R-:W-:-:S04]  /*24640*/  LOP3.LUT R2, R2, R11, RZ, 0x3c, !PT ;  /* 0x0000000b02027212 */ /* 0x000fc800078e3cff */
[----:B------:R0:W-:Y:S02]  /*24650*/  UTMALDG.3D [UR8], [UR6], desc[UR14] ;  /* 0x00000e08060075b4 */ /* 0x0001e40008011000 */
[----:B0-----:R-:W-:Y:S01]  /*24660*/  UMOV UR8, UR5 ;  /* 0x0000000500087c82 */ /* 0x001fe20008000000 */
[----:B------:R-:W-:Y:S02]  /*24670*/  UMOV UR11, UR19 ;  /* 0x00000013000b7c82 */ /* 0x000fe40008000000 */
[----:B------:R0:W-:Y:S02]  /*24680*/  UTMALDG.3D [UR8], [UR26], desc[UR14] ;  /* 0x00000e081a0075b4 */ /* 0x0001e40008011000 */
[----:B0-----:R-:W-:Y:S05]  /*24690*/  @P3 BRA `(.L_x_560) ;  /* 0xfffffffc00503947 */ /* 0x001fea000383ffff */
.L_x_556:
[----:B------:R-:W-:Y:S05]  /*246a0*/  BSYNC B1 ;  /* 0x0000000000017941 */ /* 0x000fea0003800000 */
.L_x_555:
[----:B------:R-:W2:Y:S01]  /*246b0*/  LDL.LU R16, [R1+0x454] ;  /* 0x0004540001107983 */ /* 0x000ea20000300800 */
[----:B------:R-:W-:Y:S01]  /*246c0*/  LOP3.LUT P3, RZ, R9, 0xff, RZ, 0xc0, !PT ;  /* 0x000000ff09ff7812 */ /* 0x000fe2000786c0ff */
[----:B------:R-:W-:Y:S01]  /*246d0*/  IMAD.IADD R4, R0, 0x1, R7 ;  /* 0x0000000100047824 */ /* 0x000fe200078e0207 */
[----:B------:R-:W-:Y:S01]  /*246e0*/  ULDC.64 UR6, c[0x0][0x650] ;  /* 0x0001940000067ab9 */ /* 0x000fe20000000a00 */
[----:B------:R-:W3:Y:S01]  /*246f0*/  LDL.LU R15, [R1+0x458] ;  /* 0x00045800010f7983 */ /* 0x000ee20000300800 */
[----:B------:R-:W-:Y:S01]  /*24700*/  BSSY B1, `(.L_x_561) ;  /* 0x0000070000017945 */ /* 0x000fe20003800000 */
[C---:B------:R-:W-:Y:S01]  /*24710*/  IMAD.WIDE.U32 R2, R4.reuse, 0x24924925, RZ ;  /* 0x2492492504027825 */ /* 0x040fe200078e00ff */
[C---:B------:R-:W-:Y:S02]  /*24720*/  ISETP.GT.U32.AND P1, PT, R4.reuse, 0x6, PT ;  /* 0x000000060400780c */ /* 0x040fe40003f24070 */
[----:B------:R-:W-:Y:S01]  /*24730*/  PRMT R9, RZ, 0x7610, R9 ;  /* 0x00007610ff097816 */ /* 0x000fe20000000009 */
[----:B------:R-:W-:Y:S01]  /*24740*/  IMAD.IADD R2, R4, 0x1, -R3 ;  /* 0x0000000104027824 */ /* 0x000fe200078e0a03 */
[----:B------:R-:W-:Y:S01]  /*24750*/  ISETP.LT.U32.AND P1, PT, R0, 0x7, P1 ;  /* 0x000000070000780c */ /* 0x000fe20000f21070 */
[----:B------:R-:W-:-:S02]  /*24760*/  IMAD.MOV.U32 R5, RZ, RZ, -0x1 ;  /* 0xffffffffff057424 */ /* 0x000fc400078e00ff */
[----:B------:R-:W0:Y:S01]  /*24770*/  @P3 S2R R8, SR_CgaCtaId ;  /* 0x0000000000083919 */ /* 0x000e220000008800 */
[----:B------:R-:W-:Y:S01]  /*24780*/  LEA.HI R2, R2, R3, RZ, 0x1f ;  /* 0x0000000302027211 */ /* 0x000fe200078ff8ff */
[----:B------:R-:W-:Y:S01]  /*24790*/  IMAD.MOV.U32 R10, RZ, RZ, -0x1 ;  /* 0xffffffffff0a7424 */ /* 0x000fe200078e00ff */
[----:B------:R-:W-:Y:S02]  /*247a0*/  @P3 MOV R3, 0x400 ;  /* 0x0000040000033802 */ /* 0x000fe40000000f00 */
[--C-:B------:R-:W-:Y:S02]  /*247b0*/  SHF.R.U32.HI R7, RZ, 0x2, R2.reuse ;  /* 0x00000002ff077819 */ /* 0x100fe40000011602 */
[----:B------:R-:W-:Y:S02]  /*247c0*/  PRMT R2, RZ, 0x7610, R2 ;  /* 0x00007610ff027816 */ /* 0x000fe40000000002 */
[----:B0-----:R-:W-:-:S04]  /*247d0*/  @P3 LEA R3, R8, R3, 0x18 ;  /* 0x0000000308033211 */ /* 0x001fc800078ec0ff */
[----:B------:R0:W-:Y:S01]  /*247e0*/  @P3 SYNCS.ARRIVE.TRANS64.A1T0 RZ, [R3+URZ+0x88], RZ ;  /* 0x000088ff03ff39a7 */ /* 0x0001e2000810003f */
[----:B------:R-:W-:Y:S02]  /*247f0*/  ISETP.GE.U32.AND P3, PT, R0, 0x7, PT ;  /* 0x000000070000780c */ /* 0x000fe40003f66070 */
[----:B0-----:R-:W-:-:S04]  /*24800*/  SEL R3, RZ, 0x1, !P1 ;  /* 0x00000001ff037807 */ /* 0x001fc80004800000 */
[----:B------:R-:W-:-:S07]  /*24810*/  LOP3.LUT R6, R6, R3, RZ, 0x3c, !PT ;  /* 0x0000000306067212 */ /* 0x000fce00078e3cff */
[----:B------:R-:W-:Y:S01]  /*24820*/  @P3 LOP3.LUT R6, R6, 0x1, R7, 0x78, !PT ;  /* 0x0000000106063812 */ /* 0x000fe200078e7807 */
[----:B------:R-:W-:Y:S02]  /*24830*/  IMAD R7, R7, -0x7, R4 ;  /* 0xfffffff907077824 */ /* 0x000fe400078e0204 */
[----:B------:R-:W-:Y:S01]  /*24840*/  IMAD.MOV.U32 R4, RZ, RZ, -0x1 ;  /* 0xffffffffff047424 */ /* 0x000fe200078e00ff */
[----:B---3--:R-:W-:-:S04]  /*24850*/  IADD3 R15, P1, R15, UR20, RZ ;  /* 0x000000140f0f7c10 */ /* 0x008fc8000ff3e0ff */
[----:B--2---:R-:W-:Y:S01]  /*24860*/  IADD3.X R16, R16, UR16, RZ, P1, !PT ;  /* 0x0000001010107c10 */ /* 0x004fe20008ffe4ff */
[----:B------:R0:W-:Y:S01]  /*24870*/  STL [R1+0x458], R15 ;  /* 0x0004580f01007387 */ /* 0x0001e20000100800 */
[----:B------:R-:W-:-:S03]  /*24880*/  ISETP.GE.U32.AND P1, PT, R15, UR6, PT ;  /* 0x000000060f007c0c */ /* 0x000fc6000bf26070 */
[----:B------:R0:W-:Y:S01]  /*24890*/  STL [R1+0x454], R16 ;  /* 0x0004541001007387 */ /* 0x0001e20000100800 */
[----:B------:R-:W-:-:S13]  /*248a0*/  ISETP.GE.U32.AND.EX P1, PT, R16, UR7, PT, P1 ;  /* 0x0000000710007c0c */ /* 0x000fda000bf26110 */
[----:B0-----:R-:W-:Y:S05]  /*248b0*/  @P1 BRA `(.L_x_562) ;  /* 0x0000000400501947 */ /* 0x001fea0003800000 */
[----:B------:R-:W0:Y:S01]  /*248c0*/  S2R R8, SR_CTAID.X ;  /* 0x0000000000087919 */ /* 0x000e220000002500 */
[----:B------:R-:W-:Y:S01]  /*248d0*/  ULDC UR5, c[0x0][0x150] ;  /* 0x0000540000057ab9 */ /* 0x000fe20000000800 */
[----:B------:R-:W1:Y:S01]  /*248e0*/  LDC R3, c[0x0][0x144] ;  /* 0x00005100ff037b82 */ /* 0x000e620000000800 */
[----:B------:R-:W-:Y:S01]  /*248f0*/  ULDC.64 UR6, c[0x0][0x628] ;  /* 0x00018a0000067ab9 */ /* 0x000fe20000000a00 */
[----:B------:R-:W2:Y:S01]  /*24900*/  S2R R5, SR_CTAID.Y ;  /* 0x0000000000057919 */ /* 0x000ea20000002600 */
[----:B------:R-:W-:Y:S01]  /*24910*/  ISETP.NE.U32.AND P1, PT, RZ, UR6, PT ;  /* 0x00000006ff007c0c */ /* 0x000fe2000bf25070 */
[----:B------:R-:W-:-:S03]  /*24920*/  ULDC UR8, c[0x0][0x630] ;  /* 0x00018c0000087ab9 */ /* 0x000fc60000000800 */
[----:B------:R-:W-:Y:S01]  /*24930*/  ISETP.NE.AND.EX P1, PT, RZ, UR7, PT, P1 ;  /* 0x00000007ff007c0c */ /* 0x000fe2000bf25310 */
[----:B------:R-:W3:Y:S01]  /*24940*/  LDC R12, c[0x0][0x148] ;  /* 0x00005200ff0c7b82 */ /* 0x000ee20000000800 */
[----:B0-----:R-:W-:Y:S02]  /*24950*/  I2FP.F32.U32 R2, R8 ;  /* 0x0000000800027245 */ /* 0x001fe40000201000 */
[----:B--2---:R-:W-:-:S03]  /*24960*/  I2FP.F32.U32 R4, R5 ;  /* 0x0000000500047245 */ /* 0x004fc60000201000 */
[----:B------:R-:W-:Y:S01]  /*24970*/  FMUL R2, R2, UR5 ;  /* 0x0000000502027c20 */ /* 0x000fe20008400000 */
[----:B------:R-:W-:Y:S02]  /*24980*/  ULDC UR5, c[0x0][0x154] ;  /* 0x0000550000057ab9 */ /* 0x000fe40000000800 */
[----:B------:R-:W-:-:S03]  /*24990*/  FMUL R10, R4, UR5 ;  /* 0x00000005040a7c20 */ /* 0x000fc60008400000 */
[----:B------:R-:W0:Y:S08]  /*249a0*/  F2I.U32.TRUNC.NTZ R2, R2 ;  /* 0x0000000200027305 */ /* 0x000e30000020f000 */
[----:B------:R-:W2:Y:S01]  /*249b0*/  F2I.U32.TRUNC.NTZ R10, R10 ;  /* 0x0000000a000a7305 */ /* 0x000ea2000020f000 */
[----:B0-----:R-:W-:Y:S02]  /*249c0*/  IMAD.MOV R4, RZ, RZ, -R2 ;  /* 0x000000ffff047224 */ /* 0x001fe400078e0a02 */
[----:B------:R-:W-:-:S02]  /*249d0*/  IMAD.MOV.U32 R2, RZ, RZ, R15 ;  /* 0x000000ffff027224 */ /* 0x000fc400078e000f */
[----:B-1----:R-:W-:Y:S02]  /*249e0*/  IMAD R8, R3, R4, R8 ;  /* 0x0000000403087224 */ /* 0x002fe400078e0208 */
[----:B--2---:R-:W-:-:S04]  /*249f0*/  IMAD.MOV R3, RZ, RZ, -R10 ;  /* 0x000000ffff037224 */ /* 0x004fc800078e0a0a */
[----:B---3--:R-:W-:Y:S02]  /*24a00*/  @P4 IMAD R8, R12, R3, R5 ;  /* 0x000000030c084224 */ /* 0x008fe400078e0205 */
[----:B------:R-:W-:Y:S01]  /*24a10*/  IMAD.MOV.U32 R3, RZ, RZ, R16 ;  /* 0x000000ffff037224 */ /* 0x000fe200078e0010 */
[----:B------:R-:W-:Y:S06]  /*24a20*/  @!P1 BRA `(.L_x_563) ;  /* 0x0000000000289947 */ /* 0x000fec0003800000 */
[----:B------:R-:W-:Y:S02]  /*24a30*/  ULDC UR5, c[0x0][0x634] ;  /* 0x00018d0000057ab9 */ /* 0x000fe40000000800 */
[----:B------:R-:W-:-:S05]  /*24a40*/  IADD3 R3, P1, R15, UR5, RZ ;  /* 0x000000050f037c10 */ /* 0x000fca000ff3e0ff */
[----:B------:R-:W-:-:S04]  /*24a50*/  IMAD.X R11, RZ, RZ, R16, P1 ;  /* 0x000000ffff0b7224 */ /* 0x000fc800008e0610 */
[----:B------:R-:W-:-:S04]  /*24a60*/  IMAD.WIDE.U32 R4, R11, UR6, RZ ;  /* 0x000000060b047c25 */ /* 0x000fc8000f8e00ff */
[----:B------:R-:W-:-:S04]  /*24a70*/  IMAD.WIDE.U32 R4, P1, R3, UR7, R4 ;  /* 0x0000000703047c25 */ /* 0x000fc8000f820004 */
[----:B------:R-:W-:-:S04]  /*24a80*/  IMAD.WIDE.U32 R2, R3, UR6, RZ ;  /* 0x0000000603027c25 */ /* 0x000fc8000f8e00ff */
[----:B------:R-:W-:Y:S01]  /*24a90*/  IMAD.MOV.U32 R2, RZ, RZ, R5 ;  /* 0x000000ffff027224 */ /* 0x000fe200078e0005 */
[----:B------:R-:W-:Y:S01]  /*24aa0*/  IADD3 RZ, P3, R3, R4, RZ ;  /* 0x0000000403ff7210 */ /* 0x000fe20007f7e0ff */
[----:B------:R-:W-:-:S04]  /*24ab0*/  IMAD.X R3, RZ, RZ, RZ, P1 ;  /* 0x000000ffff037224 */ /* 0x000fc800008e06ff */
[----:B------:R-:W-:-:S08]  /*24ac0*/  IMAD.WIDE.U32.X R2, R11, UR7, R2, P3 ;  /* 0x000000070b027c25 */ /* 0x000fd000098e0402 */
.L_x_563:
[--C-:B------:R-:W-:Y:S01]  /*24ad0*/  SHF.R.U64 R10, R2, UR8, R3.reuse ;  /* 0x00000008020a7c19 */ /* 0x100fe20008001203 */
[----:B------:R-:W-:Y:S01]  /*24ae0*/  ULDC.64 UR6, c[0x0][0x620] ;  /* 0x0001880000067ab9 */ /* 0x000fe20000000a00 */
[----:B------:R-:W-:Y:S01]  /*24af0*/  SHF.R.U32.HI R2, RZ, UR8, R3 ;  /* 0x00000008ff027c19 */ /* 0x000fe20008011603 */
[----:B------:R-:W-:Y:S01]  /*24b00*/  IMAD.MOV.U32 R3, RZ, RZ, R16 ;  /* 0x000000ffff037224 */ /* 0x000fe200078e0010 */
[----:B------:R-:W-:Y:S01]  /*24b10*/  IADD3 R11, P1, RZ, -R10, RZ ;  /* 0x8000000aff0b7210 */ /* 0x000fe20007f3e0ff */
[----:B------:R-:W-:-:S04]  /*24b20*/  ULDC UR5, c[0x0][0x618] ;  /* 0x0001860000057ab9 */ /* 0x000fc80000000800 */
[----:B------:R-:W-:-:S04]  /*24b30*/  IMAD.X R2, RZ, RZ, ~R2, P1 ;  /* 0x000000ffff027224 */ /* 0x000fc800008e0e02 */
[----:B------:R-:W-:-:S04]  /*24b40*/  IMAD R2, R2, UR6, RZ ;  /* 0x0000000602027c24 */ /* 0x000fc8000f8e02ff */
[----:B------:R-:W-:Y:S02]  /*24b50*/  IMAD R5, R11, UR7, R2 ;  /* 0x000000070b057c24 */ /* 0x000fe4000f8e0202 */
[----:B------:R-:W-:-:S04]  /*24b60*/  IMAD.MOV.U32 R2, RZ, RZ, R15 ;  /* 0x000000ffff027224 */ /* 0x000fc800078e000f */
[----:B------:R-:W-:Y:S01]  /*24b70*/  IMAD.WIDE.U32 R2, R11, UR6, R2 ;  /* 0x000000060b027c25 */ /* 0x000fe2000f8e0002 */
[----:B------:R-:W-:Y:S02]  /*24b80*/  ULDC.64 UR6, c[0x0][0x640] ;  /* 0x0001900000067ab9 */ /* 0x000fe40000000a00 */
[----:B------:R-:W-:Y:S01]  /*24b90*/  ISETP.NE.U32.AND P1, PT, RZ, UR6, PT ;  /* 0x00000006ff007c0c */ /* 0x000fe2000bf25070 */
[----:B------:R-:W-:-:S03]  /*24ba0*/  IMAD.IADD R3, R3, 0x1, R5 ;  /* 0x0000000103037824 */ /* 0x000fc600078e0205 */
[----:B------:R-:W-:Y:S02]  /*24bb0*/  ISETP.NE.AND.EX P1, PT, RZ, UR7, PT, P1 ;  /* 0x00000007ff007c0c */ /* 0x000fe4000bf25310 */
[--C-:B------:R-:W-:Y:S02]  /*24bc0*/  SHF.R.U64 R11, R2, UR5, R3.reuse ;  /* 0x00000005020b7c19 */ /* 0x100fe40008001203 */
[----:B------:R-:W-:Y:S01]  /*24bd0*/  SHF.R.U32.HI R2, RZ, UR5, R3 ;  /* 0x00000005ff027c19 */ /* 0x000fe20008011603 */
[----:B------:R-:W-:-:S03]  /*24be0*/  ULDC UR5, c[0x0][0x608] ;  /* 0x0001820000057ab9 */ /* 0x000fc60000000800 */
[--C-:B------:R-:W-:Y:S02]  /*24bf0*/  SHF.R.U64 R12, R11, UR5, R2.reuse ;  /* 0x000000050b0c7c19 */ /* 0x100fe40008001202 */
[----:B------:R-:W-:Y:S01]  /*24c00*/  SHF.R.U32.HI R3, RZ, UR5, R2 ;  /* 0x00000005ff037c19 */ /* 0x000fe20008011602 */
[----:B------:R-:W-:-:S03]  /*24c10*/  ULDC UR5, c[0x0][0x658] ;  /* 0x0001960000057ab9 */ /* 0x000fc60000000800 */
[--C-:B------:R-:W-:Y:S02]  /*24c20*/  SHF.R.U64 R13, R12, UR5, R3.reuse ;  /* 0x000000050c0d7c19 */ /* 0x100fe40008001203 */
[----:B------:R-:W-:-:S03]  /*24c30*/  SHF.R.U32.HI R15, RZ, UR5, R3 ;  /* 0x00000005ff0f7c19 */ /* 0x000fc60008011603 */
[----:B------:R-:W-:Y:S02]  /*24c40*/  IMAD.MOV.U32 R2, RZ, RZ, R13 ;  /* 0x000000ffff027224 */ /* 0x000fe400078e000d */
        /* <DEDUP_REMOVED lines=12> */
.L_x_564:
[----:B------:R-:W-:Y:S01]  /*24d10*/  ULDC UR5, c[0x0][0x648] ;  /* 0x0001920000057ab9 */ /* 0x000fe20000000800 */
[----:B------:R-:W-:Y:S02]  /*24d20*/  LOP3.LUT R12, R12, UR17, RZ, 0xc0, !PT ;  /* 0x000000110c0c7c12 */ /* 0x000fe4000f8ec0ff */
[----:B------:R-:W-:Y:S01]  /*24d30*/  SHF.R.U64 R3, R2, UR5, R3 ;  /* 0x0000000502037c19 */ /* 0x000fe20008001203 */
[----:B------:R-:W-:-:S04]  /*24d40*/  ULDC UR5, c[0x0][0x638] ;  /* 0x00018e0000057ab9 */ /* 0x000fc80000000800 */
[----:B------:R-:W-:Y:S02]  /*24d50*/  IMAD.MOV R2, RZ, RZ, -R3 ;  /* 0x000000ffff027224 */ /* 0x000fe400078e0a03 */
[----:B------:R-:W-:Y:S02]  /*24d60*/  IMAD R5, R3, UR18, R12 ;  /* 0x0000001203057c24 */ /* 0x000fe4000f8e020c */
[----:B------:R-:W-:Y:S01]  /*24d70*/  IMAD R13, R2, UR5, R13 ;  /* 0x00000005020d7c24 */ /* 0x000fe2000f8e020d */
[----:B------:R-:W-:Y:S01]  /*24d80*/  ULDC UR5, c[0x0][0x610] ;  /* 0x0001840000057ab9 */ /* 0x000fe20000000800 */
[----:B------:R-:W-:Y:S01]  /*24d90*/  LOP3.LUT R2, R11, UR4, RZ, 0xc0, !PT ;  /* 0x000000040b027c12 */ /* 0x000fe2000f8ec0ff */
[----:B------:R-:W-:Y:S01]  /*24da0*/  IMAD R8, R5, UR5, R8 ;  /* 0x0000000505087c24 */ /* 0x000fe2000f8e0208 */
[----:B------:R-:W-:-:S03]  /*24db0*/  ULDC UR5, c[0x0][0x600] ;  /* 0x0001800000057ab9 */ /* 0x000fc60000000800 */
[----:B------:R-:W-:Y:S02]  /*24dc0*/  IMAD R13, R13, UR5, R2 ;  /* 0x000000050d0d7c24 */ /* 0x000fe4000f8e0202 */
[----:B------:R-:W-:-:S03]  /*24dd0*/  IMAD.MOV.U32 R2, RZ, RZ, 0x1 ;  /* 0x00000001ff027424 */ /* 0x000fc600078e00ff */
[----:B------:R-:W-:Y:S02]  /*24de0*/  SEL R4, R13, R8, !P4 ;  /* 0x000000080d047207 */ /* 0x000fe40006000000 */
[----:B------:R-:W-:-:S07]  /*24df0*/  SEL R5, R8, R13, !P4 ;  /* 0x0000000d08057207 */ /* 0x000fce0006000000 */
.L_x_562:
[----:B------:R-:W-:Y:S05]  /*24e00*/  BSYNC B1 ;  /* 0x0000000000017941 */ /* 0x000fea0003800000 */
.L_x_561:
[----:B------:R-:W-:-:S13]  /*24e10*/  LOP3.LUT P1, RZ, R2, 0xff, RZ, 0xc0, !PT ;  /* 0x000000ff02ff7812 */ /* 0x000fda000782c0ff */
[----:B------:R-:W-:Y:S05]  /*24e20*/  @P1 BRA `(.L_x_565) ;  /* 0xfffffff400381947 */ /* 0x000fea000383ffff */
[----:B------:R-:W-:Y:S05]  /*24e30*/  BSYNC B0 ;  /* 0x0000000000007941 */ /* 0x000fea0003800000 */
.L_x_553:
[----:B------:R-:W-:-:S03]  /*24e40*/  UMOV UR5, 0xffffffff ;  /* 0xffffffff00057882 */ /* 0x000fc60000000000 */
[----:B------:R-:W-:Y:S05]  /*24e50*/  BRA.DIV UR5, `(.L_x_566) ;  /* 0x0000000605947947 */ /* 0x000fea000b800000 */
[----:B------:R-:W-:-:S13]  /*24e60*/  ELECT P0, URZ, PT ;  /* 0x00000000003f782f */ /* 0x000fda0003800000 */
.L_x_583:
[----:B------:R-:W-:Y:S04]  /*24e70*/  BSSY B0, `(.L_x_567) ;  /* 0x0000047000007945 */ /* 0x000fe80003800000 */
[----:B------:R-:W-:Y:S05]  /*24e80*/  @!P0 BRA `(.L_x_568) ;  /* 0x0000000400148947 */ /* 0x000fea0003800000 */
[----:B------:R-:W-:-:S04]  /*24e90*/  ULOP3.LUT UR5, UR13, 0x2, URZ, 0xfc, !UPT ;  /* 0x000000020d057892 */ /* 0x000fc8000f8efc3f */
[----:B------:R-:W-:-:S06]  /*24ea0*/  UISETP.NE.AND UP0, UPT, UR5, 0x3, UPT ;  /* 0x000000030500788c */ /* 0x000fcc000bf05270 */
[----:B------:R-:W-:-:S13]  /*24eb0*/  PLOP3.LUT P0, PT, PT, PT, UP0, 0x80, 0x0 ;  /* 0x000000000000781c */ /* 0x000fda0003f0f008 */
[----:B------:R-:W-:Y:S05]  /*24ec0*/  @!P0 BRA `(.L_x_569) ;  /* 0x0000000000048947 */ /* 0x000fea0003800000 */
[----:B------:R-:W-:Y:S01]  /*24ed0*/  BPT.TRAP 0x1 ;  /* 0x000000040000795c */ /* 0x000fe20000300000 */
.L_x_569:
[----:B------:R-:W0:Y:S01]  /*24ee0*/  S2R R3, SR_CgaCtaId ;  /* 0x0000000000037919 */ /* 0x000e220000008800 */
[----:B------:R-:W-:Y:S02]  /*24ef0*/  MOV R0, 0x400 ;  /* 0x0000040000007802 */ /* 0x000fe40000000f00 */
[----:B------:R-:W-:Y:S02]  /*24f00*/  SHF.L.U32 R2, R6, 0x1f, RZ ;  /* 0x0000001f06027819 */ /* 0x000fe400000006ff */
[----:B0-----:R-:W-:-:S05]  /*24f10*/  LEA R0, R3, R0, 0x18 ;  /* 0x0000000003007211 */ /* 0x001fca00078ec0ff */
[----:B------:R-:W-:-:S04]  /*24f20*/  VIADD R0, R0, 0x38 ;  /* 0x0000003800007836 */ /* 0x000fc80000000000 */
[----:B------:R-:W-:-:S04]  /*24f30*/  IMAD R3, R7, 0x8, R0 ;  /* 0x0000000807037824 */ /* 0x000fc800078e0200 */
[----:B------:R-:W0:Y:S02]  /*24f40*/  SYNCS.PHASECHK.TRANS64.TRYWAIT P0, [R3+URZ], R2 ;  /* 0x00000002030075a7 */ /* 0x000e24000800017f */
[----:B0-----:R-:W-:Y:S05]  /*24f50*/  @!P0 BRA `(.L_x_570) ;  /* 0x0000000400788947 */ /* 0x001fea0003800000 */
.L_x_584:
[----:B------:R-:W-:-:S05]  /*24f60*/  VIADD R7, R7, 0x1 ;  /* 0x0000000107077836 */ /* 0x000fca0000000000 */
[----:B------:R-:W-:-:S04]  /*24f70*/  ISETP.NE.AND P0, PT, R7, 0x7, PT ;  /* 0x000000070700780c */ /* 0x000fc80003f05270 */
[----:B0-----:R-:W-:Y:S02]  /*24f80*/  SEL R3, RZ, 0x1, P0 ;  /* 0x00000001ff037807 */ /* 0x001fe40000000000 */
[----:B------:R-:W-:Y:S02]  /*24f90*/  SEL R7, R7, RZ, P0 ;  /* 0x000000ff07077207 */ /* 0x000fe40000000000 */
[----:B------:R-:W-:-:S03]  /*24fa0*/  LOP3.LUT R6, R6, R3, RZ, 0x3c, !PT ;  /* 0x0000000306067212 */ /* 0x000fc600078e3cff */
[----:B------:R-:W-:Y:S01]  /*24fb0*/  IMAD R3, R7, 0x8, R0 ;  /* 0x0000000807037824 */ /* 0x000fe200078e0200 */
[----:B------:R-:W-:-:S04]  /*24fc0*/  SHF.L.U32 R2, R6, 0x1f, RZ ;  /* 0x0000001f06027819 */ /* 0x000fc800000006ff */
[----:B------:R-:W0:Y:S02]  /*24fd0*/  SYNCS.PHASECHK.TRANS64.TRYWAIT P0, [R3+URZ], R2 ;  /* 0x00000002030075a7 */ /* 0x000e24000800017f */
[----:B0-----:R-:W-:Y:S05]  /*24fe0*/  @!P0 BRA `(.L_x_571) ;  /* 0x0000000400688947 */ /* 0x001fea0003800000 */
.L_x_585:
[----:B0-----:R-:W-:-:S05]  /*24ff0*/  VIADD R2, R7, 0x1 ;  /* 0x0000000107027836 */ /* 0x001fca0000000000 */
[----:B------:R-:W-:-:S04]  /*25000*/  ISETP.NE.AND P0, PT, R2, 0x7, PT ;  /* 0x000000070200780c */ /* 0x000fc80003f05270 */
[----:B------:R-:W-:Y:S02]  /*25010*/  SEL R3, RZ, 0x1, P0 ;  /* 0x00000001ff037807 */ /* 0x000fe40000000000 */
[----:B------:R-:W-:Y:S02]  /*25020*/  SEL R5, R2, RZ, P0 ;  /* 0x000000ff02057207 */ /* 0x000fe40000000000 */
[----:B------:R-:W-:-:S03]  /*25030*/  LOP3.LUT R6, R6, R3, RZ, 0x3c, !PT ;  /* 0x0000000306067212 */ /* 0x000fc600078e3cff */
[----:B------:R-:W-:Y:S01]  /*25040*/  IMAD R3, R5, 0x8, R0 ;  /* 0x0000000805037824 */ /* 0x000fe200078e0200 */
[----:B------:R-:W-:-:S04]  /*25050*/  SHF.L.U32 R2, R6, 0x1f, RZ ;  /* 0x0000001f06027819 */ /* 0x000fc800000006ff */
[----:B------:R-:W0:Y:S02]  /*25060*/  SYNCS.PHASECHK.TRANS64.TRYWAIT P0, [R3+URZ], R2 ;  /* 0x00000002030075a7 */ /* 0x000e24000800017f */
[----:B0-----:R-:W-:Y:S05]  /*25070*/  @!P0 BRA `(.L_x_572) ;  /* 0x0000000400588947 */ /* 0x001fea0003800000 */
.L_x_586:
        /* <DEDUP_REMOVED lines=9> */
.L_x_587:
        /* <DEDUP_REMOVED lines=9> */
.L_x_588:
        /* <DEDUP_REMOVED lines=9> */
.L_x_589:
[----:B0-----:R-:W-:-:S05]  /*25230*/  VIADD R2, R5, 0x1 ;  /* 0x0000000105027836 */ /* 0x001fca0000000000 */
[----:B------:R-:W-:-:S04]  /*25240*/  ISETP.NE.AND P0, PT, R2, 0x7, PT ;  /* 0x000000070200780c */ /* 0x000fc80003f05270 */
[----:B------:R-:W-:Y:S02]  /*25250*/  SEL R4, RZ, 0x1, P0 ;  /* 0x00000001ff047807 */ /* 0x000fe40000000000 */
[----:B------:R-:W-:Y:S02]  /*25260*/  SEL R3, R2, RZ, P0 ;  /* 0x000000ff02037207 */ /* 0x000fe40000000000 */
[----:B------:R-:W-:-:S03]  /*25270*/  LOP3.LUT R4, R7, R4, RZ, 0x3c, !PT ;  /* 0x0000000407047212 */ /* 0x000fc600078e3cff */
[----:B------:R-:W-:Y:S01]  /*25280*/  IMAD R3, R3, 0x8, R0 ;  /* 0x0000000803037824 */ /* 0x000fe200078e0200 */
[----:B------:R-:W-:-:S07]  /*25290*/  SHF.L.U32 R0, R4, 0x1f, RZ ;  /* 0x0000001f04007819 */ /* 0x000fce00000006ff */
.L_x_576:
[----:B0-----:R0:W1:Y:S02]  /*252a0*/  SYNCS.PHASECHK.TRANS64.TRYWAIT P0, [R3+URZ], R0 ;  /* 0x00000000030075a7 */ /* 0x001064000800017f */
[----:B-1----:R-:W-:Y:S05]  /*252b0*/  @!P0 NANOSLEEP.SYNCS 0x989680 ;  /* 0x009896800000895d */ /* 0x002fea0003900000 */
[----:B------:R-:W1:Y:S02]  /*252c0*/  @!P0 SYNCS.PHASECHK.TRANS64 P0, [R3+URZ], R0 ;  /* 0x00000000030085a7 */ /* 0x000e64000800007f */
[----:B-1----:R-:W-:Y:S05]  /*252d0*/  @!P0 BRA `(.L_x_576) ;  /* 0xfffffffc00f08947 */ /* 0x002fea000383ffff */
.L_x_568:
[----:B------:R-:W-:Y:S05]  /*252e0*/  BSYNC B0 ;  /* 0x0000000000007941 */ /* 0x000fea0003800000 */
.L_x_567:
[----:B------:R-:W-:Y:S05]  /*252f0*/  EXIT ;  /* 0x000000000000794d */ /* 0x000fea0003800000 */
.L_x_17:
[----:B-1----:R-:W-:-:S04]  /*25300*/  IMAD.U32 R3, RZ, RZ, UR6 ;  /* 0x00000006ff037e24 */ /* 0x002fc8000f8e00ff */
[----:B------:R1:W3:Y:S03]  /*25310*/  SYNCS.PHASECHK.TRANS64.TRYWAIT P0, [R3+URZ], R0 ;  /* 0x00000000030075a7 */ /* 0x0002e6000800017f */
[----:B---3--:R-:W-:Y:S05]  /*25320*/  @!P0 NANOSLEEP.SYNCS 0x989680 ;  /* 0x009896800000895d */ /* 0x008fea0003900000 */
[----:B------:R-:W3:Y:S02]  /*25330*/  @!P0 SYNCS.PHASECHK.TRANS64 P0, [R3+URZ], R0 ;  /* 0x00000000030085a7 */ /* 0x000ee4000800007f */
[----:B---3--:R-:W-:Y:S05]  /*25340*/  @!P0 BRA `(.L_x_17) ;  /* 0xfffffffc00ec8947 */ /* 0x008fea000383ffff */
[----:B------:R-:W-:Y:S05]  /*25350*/  BRA `(.L_x_16) ;  /* 0xfffffdd800087947 */ /* 0x000fea000383ffff */
.L_x_23:
[----:B-----5:R1:W-:Y:S02]  /*25360*/  STL [R1+0x46c], R0 ;  /* 0x00046c0001007387 */ /* 0x0203e40000100800 */
[----:B-1----:R-:W-:-:S04]  /*25370*/  IMAD.U32 R0, RZ, RZ, UR16 ;  /* 0x00000010ff007e24 */ /* 0x002fc8000f8e00ff */
[----:B------:R1:W3:Y:S03]  /*25380*/  SYNCS.PHASECHK.TRANS64.TRYWAIT P0, [R0+URZ], R2 ;  /* 0x00000002000075a7 */ /* 0x0002e6000800017f */
[----:B---3--:R-:W-:Y:S05]  /*25390*/  @!P0 NANOSLEEP.SYNCS 0x989680 ;  /* 0x009896800000895d */ /* 0x008fea0003900000 */
[----:B------:R1:W3:Y:S02]  /*253a0*/  @!P0 SYNCS.PHASECHK.TRANS64 P0, [R0+URZ], R2 ;  /* 0x00000002000085a7 */ /* 0x0002e4000800007f */
[----:B-1----:R1:W5:Y:S02]  /*253b0*/  LDL.LU R0, [R1+0x46c] ;  /* 0x00046c0001007983 */ /* 0x0023640000300800 */
[----:B-1-3--:R-:W-:Y:S05]  /*253c0*/  @!P0 BRA `(.L_x_23) ;  /* 0xfffffffc00e48947 */ /* 0x00afea000383ffff */
[----:B------:R-:W-:Y:S05]  /*253d0*/  BRA `(.L_x_22) ;  /* 0xfffffe1800d47947 */ /* 0x000fea000383ffff */
.L_x_554:
[----:B------:R-:W-:Y:S01]  /*253e0*/  BSSY B1, `(.L_x_577) ;  /* 0x0000006000017945 */ /* 0x000fe20003800000 */
[----:B------:R-:W-:-:S07]  /*253f0*/  IMAD.MOV.U32 R2, RZ, RZ, -0x1 ;  /* 0xffffffffff027424 */ /* 0x000fce00078e00ff */
[----:B------:R-:W-:Y:S05]  /*25400*/  WARPSYNC.COLLECTIVE R2, `(.L_x_578) ;  /* 0x00000000020c7348 */ /* 0x000fea0003c00000 */
[----:B------:R-:W-:Y:S02]  /*25410*/  ELECT P1, UR62, PT ;  /* 0x00000000003e782f */ /* 0x000fe40003820000 */
[----:B------:R-:W-:Y:S01]  /*25420*/  MOV R2, UR62 ;  /* 0x0000003e00027c02 */ /* 0x000fe20008000f00 */
[----:B------:R-:W-:Y:S10]  /*25430*/  ENDCOLLECTIVE ;  /* 0x000000000000791b */ /* 0x000ff40003800000 */
.L_x_578:
[----:B------:R-:W-:Y:S05]  /*25440*/  BSYNC B1 ;  /* 0x0000000000017941 */ /* 0x000fea0003800000 */
.L_x_577:
[----:B------:R-:W-:Y:S05]  /*25450*/  BRA `(.L_x_579) ;  /* 0xffffffec00b87947 */ /* 0x000fea000383ffff */
.L_x_557:
[----:B-1----:R1:W2:Y:S02]  /*25460*/  SYNCS.PHASECHK.TRANS64.TRYWAIT P1, [R16+URZ+0x38], R11 ;  /* 0x0000380b100075a7 */ /* 0x0022a4000802017f */
[----:B--2---:R-:W-:Y:S05]  /*25470*/  @!P1 NANOSLEEP.SYNCS 0x989680 ;  /* 0x009896800000995d */ /* 0x004fea0003900000 */
[----:B------:R-:W2:Y:S02]  /*25480*/  @!P1 SYNCS.PHASECHK.TRANS64 P1, [R16+URZ+0x38], R11 ;  /* 0x0000380b100095a7 */ /* 0x000ea4000802007f */
[----:B--2---:R-:W-:Y:S05]  /*25490*/  @!P1 BRA `(.L_x_557) ;  /* 0xfffffffc00f09947 */ /* 0x004fea000383ffff */
[----:B------:R-:W-:Y:S05]  /*254a0*/  BRA `(.L_x_580) ;  /* 0xffffffec00ec7947 */ /* 0x000fea000383ffff */
.L_x_566:
[----:B------:R-:W-:Y:S01]  /*254b0*/  BSSY B0, `(.L_x_581) ;  /* 0x0000006000007945 */ /* 0x000fe20003800000 */
[----:B------:R-:W-:-:S07]  /*254c0*/  IMAD.MOV.U32 R2, RZ, RZ, -0x1 ;  /* 0xffffffffff027424 */ /* 0x000fce00078e00ff */
[----:B------:R-:W-:Y:S05]  /*254d0*/  WARPSYNC.COLLECTIVE R2, `(.L_x_582) ;  /* 0x00000000020c7348 */ /* 0x000fea0003c00000 */
[----:B------:R-:W-:Y:S02]  /*254e0*/  ELECT P1, UR62, PT ;  /* 0x00000000003e782f */ /* 0x000fe40003820000 */
[----:B------:R-:W-:Y:S01]  /*254f0*/  MOV R2, UR62 ;  /* 0x0000003e00027c02 */ /* 0x000fe20008000f00 */
[----:B------:R-:W-:Y:S10]  /*25500*/  ENDCOLLECTIVE ;  /* 0x000000000000791b */ /* 0x000ff40003800000 */
.L_x_582:
[----:B------:R-:W-:Y:S05]  /*25510*/  BSYNC B0 ;  /* 0x0000000000007941 */ /* 0x000fea0003800000 */
.L_x_581:
[----:B------:R-:W-:Y:S01]  /*25520*/  PLOP3.LUT P0, PT, P1, PT, PT, 0x80, 0x0 ;  /* 0x000000000000781c */ /* 0x000fe20000f0f070 */
[----:B------:R-:W-:-:S12]  /*25530*/  BRA `(.L_x_583) ;  /* 0xfffffff8004c7947 */ /* 0x000fd8000383ffff */
.L_x_570:
[----:B0-----:R0:W1:Y:S02]  /*25540*/  SYNCS.PHASECHK.TRANS64.TRYWAIT P0, [R3+URZ], R2 ;  /* 0x00000002030075a7 */ /* 0x001064000800017f */
[----:B-1----:R-:W-:Y:S05]  /*25550*/  @!P0 NANOSLEEP.SYNCS 0x989680 ;  /* 0x009896800000895d */ /* 0x002fea0003900000 */
[----:B------:R-:W1:Y:S02]  /*25560*/  @!P0 SYNCS.PHASECHK.TRANS64 P0, [R3+URZ], R2 ;  /* 0x00000002030085a7 */ /* 0x000e64000800007f */
[----:B-1----:R-:W-:Y:S05]  /*25570*/  @!P0 BRA `(.L_x_570) ;  /* 0xfffffffc00f08947 */ /* 0x002fea000383ffff */
[----:B------:R-:W-:Y:S05]  /*25580*/  BRA `(.L_x_584) ;  /* 0xfffffff800747947 */ /* 0x000fea000383ffff */
.L_x_571:
[----:B0-----:R0:W1:Y:S02]  /*25590*/  SYNCS.PHASECHK.TRANS64.TRYWAIT P0, [R3+URZ], R2 ;  /* 0x00000002030075a7 */ /* 0x001064000800017f */
[----:B-1----:R-:W-:Y:S05]  /*255a0*/  @!P0 NANOSLEEP.SYNCS 0x989680 ;  /* 0x009896800000895d */ /* 0x002fea0003900000 */
[----:B------:R-:W1:Y:S02]  /*255b0*/  @!P0 SYNCS.PHASECHK.TRANS64 P0, [R3+URZ], R2 ;  /* 0x00000002030085a7 */ /* 0x000e64000800007f */
[----:B-1----:R-:W-:Y:S05]  /*255c0*/  @!P0 BRA `(.L_x_571) ;  /* 0xfffffffc00f08947 */ /* 0x002fea000383ffff */
[----:B------:R-:W-:Y:S05]  /*255d0*/  BRA `(.L_x_585) ;  /* 0xfffffff800847947 */ /* 0x000fea000383ffff */
.L_x_572:
[----:B0-----:R0:W1:Y:S02]  /*255e0*/  SYNCS.PHASECHK.TRANS64.TRYWAIT P0, [R3+URZ], R2 ;  /* 0x00000002030075a7 */ /* 0x001064000800017f */
[----:B-1----:R-:W-:Y:S05]  /*255f0*/  @!P0 NANOSLEEP.SYNCS 0x989680 ;  /* 0x009896800000895d */ /* 0x002fea0003900000 */
[----:B------:R-:W1:Y:S02]  /*25600*/  @!P0 SYNCS.PHASECHK.TRANS64 P0, [R3+URZ], R2 ;  /* 0x00000002030085a7 */ /* 0x000e64000800007f */
[----:B-1----:R-:W-:Y:S05]  /*25610*/  @!P0 BRA `(.L_x_572) ;  /* 0xfffffffc00f08947 */ /* 0x002fea000383ffff */
[----:B------:R-:W-:Y:S05]  /*25620*/  BRA `(.L_x_586) ;  /* 0xfffffff800947947 */ /* 0x000fea000383ffff */
.L_x_573:
[----:B0-----:R0:W1:Y:S02]  /*25630*/  SYNCS.PHASECHK.TRANS64.TRYWAIT P0, [R3+URZ], R2 ;  /* 0x00000002030075a7 */ /* 0x001064000800017f */
[----:B-1----:R-:W-:Y:S05]  /*25640*/  @!P0 NANOSLEEP.SYNCS 0x989680 ;  /* 0x009896800000895d */ /* 0x002fea0003900000 */
[----:B------:R-:W1:Y:S02]  /*25650*/  @!P0 SYNCS.PHASECHK.TRANS64 P0, [R3+URZ], R2 ;  /* 0x00000002030085a7 */ /* 0x000e64000800007f */
[----:B-1----:R-:W-:Y:S05]  /*25660*/  @!P0 BRA `(.L_x_573) ;  /* 0xfffffffc00f08947 */ /* 0x002fea000383ffff */
[----:B------:R-:W-:Y:S05]  /*25670*/  BRA `(.L_x_587) ;  /* 0xfffffff800a47947 */ /* 0x000fea000383ffff */
.L_x_574:
[----:B0-----:R0:W1:Y:S02]  /*25680*/  SYNCS.PHASECHK.TRANS64.TRYWAIT P0, [R3+URZ], R2 ;  /* 0x00000002030075a7 */ /* 0x001064000800017f */
[----:B-1----:R-:W-:Y:S05]  /*25690*/  @!P0 NANOSLEEP.SYNCS 0x989680 ;  /* 0x009896800000895d */ /* 0x002fea0003900000 */
[----:B------:R-:W1:Y:S02]  /*256a0*/  @!P0 SYNCS.PHASECHK.TRANS64 P0, [R3+URZ], R2 ;  /* 0x00000002030085a7 */ /* 0x000e64000800007f */
[----:B-1----:R-:W-:Y:S05]  /*256b0*/  @!P0 BRA `(.L_x_574) ;  /* 0xfffffffc00f08947 */ /* 0x002fea000383ffff */
[----:B------:R-:W-:Y:S05]  /*256c0*/  BRA `(.L_x_588) ;  /* 0xfffffff800b47947 */ /* 0x000fea000383ffff */
.L_x_575:
[----:B0-----:R0:W1:Y:S02]  /*256d0*/  SYNCS.PHASECHK.TRANS64.TRYWAIT P0, [R3+URZ], R2 ;  /* 0x00000002030075a7 */ /* 0x001064000800017f */
[----:B-1----:R-:W-:Y:S05]  /*256e0*/  @!P0 NANOSLEEP.SYNCS 0x989680 ;  /* 0x009896800000895d */ /* 0x002fea0003900000 */
[----:B------:R-:W1:Y:S02]  /*256f0*/  @!P0 SYNCS.PHASECHK.TRANS64 P0, [R3+URZ], R2 ;  /* 0x00000002030085a7 */ /* 0x000e64000800007f */
[----:B-1----:R-:W-:Y:S05]  /*25700*/  @!P0 BRA `(.L_x_575) ;  /* 0xfffffffc00f08947 */ /* 0x002fea000383ffff */
[----:B------:R-:W-:Y:S05]  /*25710*/  BRA `(.L_x_589) ;  /* 0xfffffff800c47947 */ /* 0x000fea000383ffff */
.L_x_590:
[----:B------:R-:W-:-:S00]  /*25720*/  BRA `(.L_x_590) ;  /* 0xfffffffc00fc7947 */ /* 0x000fc0000383ffff */
[----:B------:R-:W-:-:S00]  /*25730*/  NOP ;  /* 0x0000000000007918 */ /* 0x000fc00000000000 */
        /* <DEDUP_REMOVED lines=12> */
.L_x_591:


//--------------------- .nv.shared._ZN7cutlass13device_kernelINS_4gemm6kernel13GemmUniversalIN4cute5tupleIJiiiiEEENS1_10collective13CollectiveMmaINS1_37MainloopSm90TmaGmmaWarpSpecializedFP8ILi7ENS5_IJNS4_1CILi1EEESB_SB_EEENS1_35KernelTmaWarpSpecializedCooperativeEEENS5_IJNSA_ILi256EEESF_NSA_ILi64EEEEEENS_12float_e5m2_tENS5_IJlSB_lEEESI_SJ_NS4_8TiledMMAINS4_8MMA_AtomIJNS4_4SM904GMMA31MMA_64x256x32_F32E5M2E5M2_SS_TNILNSN_7ScaleInE1ELSP_1EEEEEENS4_6LayoutINS5_IJNSA_ILi2EEESB_SB_EEENS5_IJSB_NSA_ILi0EEESV_EEEEENS5_IJNS4_10UnderscoreESY_SY_EEEEENS4_13SM90_TMA_LOADENS4_14ComposedLayoutINS4_7SwizzleILi2ELi4ELi3EEENS4_18smem_ptr_flag_bitsILi8EEENSS_INS5_IJNSA_ILi8EEESG_EEENS5_IJSG_SB_EEEEEEEvNS4_8identityES11_S1B_vS1C_EENS_8epilogue10collective6detail29Sm90TmaWarpSpecializedAdapterINS1F_15DefaultEpilogueISI_SJ_SJ_NS1E_6thread17LinearCombinationISI_Li1EffLNS1J_9ScaleType4KindE0ELNS_15FloatRoundStyleE2ESI_EENS1_15EpilogueDefaultEEEEEvvEEEEvNT_6ParamsE --------------------------
	.section	.nv.shared._ZN7cutlass13device_kernelINS_4gemm6kernel13GemmUniversalIN4cute5tupleIJiiiiEEENS1_10collective13CollectiveMmaINS1_37MainloopSm90TmaGmmaWarpSpecializedFP8ILi7ENS5_IJNS4_1CILi1EEESB_SB_EEENS1_35KernelTmaWarpSpecializedCooperativeEEENS5_IJNSA_ILi256EEESF_NSA_ILi64EEEEEENS_12float_e5m2_tENS5_IJlSB_lEEESI_SJ_NS4_8TiledMMAINS4_8MMA_AtomIJNS4_4SM904GMMA31MMA_64x256x32_F32E5M2E5M2_SS_TNILNSN_7ScaleInE1ELSP_1EEEEEENS4_6LayoutINS5_IJNSA_ILi2EEESB_SB_EEENS5_IJSB_NSA_ILi0EEESV_EEEEENS5_IJNS4_10UnderscoreESY_SY_EEEEENS4_13SM90_TMA_LOADENS4_14ComposedLayoutINS4_7SwizzleILi2ELi4ELi3EEENS4_18smem_ptr_flag_bitsILi8EEENSS_INS5_IJNSA_ILi8EEESG_EEENS5_IJSG_SB_EEEEEEEvNS4_8identityES11_S1B_vS1C_EENS_8epilogue10collective6detail29Sm90TmaWarpSpecializedAdapterINS1F_15DefaultEpilogueISI_SJ_SJ_NS1E_6thread17LinearCombinationISI_Li1EffLNS1J_9ScaleType4KindE0ELNS_15FloatRoundStyleE2ESI_EENS1_15EpilogueDefaultEEEEEvvEEEEvNT_6ParamsE,"aw",@nobits
	.sectionflags	@""
	.align	16
	.zero		1024


//--------------------- .nv.shared.reserved.0     --------------------------
	.section	.nv.shared.reserved.0,"aw",@nobits
	.weak		__nv_reservedSMEM_offset_0_alias
	.size		__nv_reservedSMEM_offset_0_alias, 0, 0
	.other		__nv_reservedSMEM_offset_0_alias,@"STO_CUDA_RESERVED_SHARED STV_DEFAULT"
__nv_reservedSMEM_offset_0_alias:
	.zero		0


//--------------------- .nv.global                --------------------------
	.section	.nv.global,"aw",@nobits
.nv.global:
	.type		_ZN40_INTERNAL_3c80af07_4_k_cu_4bbc7404_286674cute1_E,@object
	.size		_ZN40_INTERNAL_3c80af07_4_k_cu_4bbc7404_286674cute1_E,(_ZN40_INTERNAL_3c80af07_4_k_cu_4bbc7404_286674cuda3std3__45__cpo6cbeginE - _ZN40_INTERNAL_3c80af07_4_k_cu_4bbc7404_286674cute1_E)
_ZN40_INTERNAL_3c80af07_4_k_cu_4bbc7404_286674cute1_E:
	.zero		1
	.type		_ZN40_INTERNAL_3c80af07_4_k_cu_4bbc7404_286674cuda3std3__45__cpo6cbeginE,@object
	.size		_ZN40_INTERNAL_3c80af07_4_k_cu_4bbc7404_286674cuda3std3__45__cpo6cbeginE,(_ZN40_INTERNAL_3c80af07_4_k_cu_4bbc7404_286674cuda3std3__48in_placeE - _ZN40_INTERNAL_3c80af07_4_k_cu_4bbc7404_286674cuda3std3__45__cpo6cbeginE)
_ZN40_INTERNAL_3c80af07_4_k_cu_4bbc7404_286674cuda3std3__45__cpo6cbeginE:
	.zero		1
	.type		_ZN40_INTERNAL_3c80af07_4_k_cu_4bbc7404_286674cuda3std3__48in_placeE,@object
	.size		_ZN40_INTERNAL_3c80af07_4_k_cu_4bbc7404_286674cuda3std3__48in_placeE,(_ZN40_INTERNAL_3c80af07_4_k_cu_4bbc7404_286674cuda3std6ranges3__45__cpo9iter_moveE - _ZN40_INTERNAL_3c80af07_4_k_cu_4bbc7404_286674cuda3std3__48in_placeE)
_ZN40_INTERNAL_3c80af07_4_k_cu_4bbc7404_286674cuda3std3__48in_placeE:
	.zero		1
	.type		_ZN40_INTERNAL_3c80af07_4_k_cu_4bbc7404_286674cuda3std6ranges3__45__cpo9iter_moveE,@object
	.size		_ZN40_INTERNAL_3c80af07_4_k_cu_4bbc7404_286674cuda3std6ranges3__45__cpo9iter_moveE,(_ZN40_INTERNAL_3c80af07_4_k_cu_4bbc7404_286674cuda3std3__45__cpo5beginE - _ZN40_INTERNAL_3c80af07_4_k_cu_4bbc7404_286674cuda3std6ranges3__45__cpo9iter_moveE)
_ZN40_INTERNAL_3c80af07_4_k_cu_4bbc7404_286674cuda3std6ranges3__45__cpo9iter_moveE:
	.zero		1
	.type		_ZN40_INTERNAL_3c80af07_4_k_cu_4bbc7404_286674cuda3std3__45__cpo5beginE,@object
	.size		_ZN40_INTERNAL_3c80af07_4_k_cu_4bbc7404_286674cuda3std3__45__cpo5beginE,(_ZN40_INTERNAL_3c80af07_4_k_cu_4bbc7404_286674cuda3std3__442_GLOBAL__N__3c80af07_4_k_cu_4bbc7404_286676ignoreE - _ZN40_INTERNAL_3c80af07_4_k_cu_4bbc7404_286674cuda3std3__45__cpo5beginE)
_ZN40_INTERNAL_3c80af07_4_k_cu_4bbc7404_286674cuda3std3__45__cpo5beginE:
	.zero		1
	.type		_ZN40_INTERNAL_3c80af07_4_k_cu_4bbc7404_286674cuda3std3__442_GLOBAL__N__3c80af07_4_k_cu_4bbc7404_286676ignoreE,@object
	.size		_ZN40_INTERNAL_3c80af07_4_k_cu_4bbc7404_286674cuda3std3__442_GLOBAL__N__3c80af07_4_k_cu_4bbc7404_286676ignoreE,(_ZN40_INTERNAL_3c80af07_4_k_cu_4bbc7404_286674cute7productE - _ZN40_INTERNAL_3c80af07_4_k_cu_4bbc7404_286674cuda3std3__442_GLOBAL__N__3c80af07_4_k_cu_4bbc7404_286676ignoreE)
_ZN40_INTERNAL_3c80af07_4_k_cu_4bbc7404_286674cuda3std3__442_GLOBAL__N__3c80af07_4_k_cu_4bbc7404_286676ignoreE:
	.zero		1
	.type		_ZN40_INTERNAL_3c80af07_4_k_cu_4bbc7404_286674cute7productE,@object
	.size		_ZN40_INTERNAL_3c80af07_4_k_cu_4bbc7404_286674cute7productE,(_ZN40_INTERNAL_3c80af07_4_k_cu_4bbc7404_286674cuda3std3__45__cpo3endE - _ZN40_INTERNAL_3c80af07_4_k_cu_4bbc7404_286674cute7productE)
_ZN40_INTERNAL_3c80af07_4_k_cu_4bbc7404_286674cute7productE:
	.zero		1
	.type		_ZN40_INTERNAL_3c80af07_4_k_cu_4bbc7404_286674cuda3std3__45__cpo3endE,@object
	.size		_ZN40_INTERNAL_3c80af07_4_k_cu_4bbc7404_286674cuda3std3__45__cpo3endE,(_ZN40_INTERNAL_3c80af07_4_k_cu_4bbc7404_286674cuda3std3__419piecewise_constructE - _ZN40_INTERNAL_3c80af07_4_k_cu_4bbc7404_286674cuda3std3__45__cpo3endE)
_ZN40_INTERNAL_3c80af07_4_k_cu_4bbc7404_286674cuda3std3__45__cpo3endE:
	.zero		1
	.type		_ZN40_INTERNAL_3c80af07_4_k_cu_4bbc7404_286674cuda3std3__419piecewise_constructE,@object
	.size		_ZN40_INTERNAL_3c80af07_4_k_cu_4bbc7404_286674cuda3std3__419piecewise_constructE,(_ZN40_INTERNAL_3c80af07_4_k_cu_4bbc7404_286674cuda3std3__45__cpo4cendE - _ZN40_INTERNAL_3c80af07_4_k_cu_4bbc7404_286674cuda3std3__419piecewise_constructE)
_ZN40_INTERNAL_3c80af07_4_k_cu_4bbc7404_286674cuda3std3__419piecewise_constructE:
	.zero		1
	.type		_ZN40_INTERNAL_3c80af07_4_k_cu_4bbc7404_286674cuda3std3__45__cpo4cendE,@object
	.size		_ZN40_INTERNAL_3c80af07_4_k_cu_4bbc7404_286674cuda3std3__45__cpo4cendE,(_ZN40_INTERNAL_3c80af07_4_k_cu_4bbc7404_286674cuda3std6ranges3__45__cpo4swapE - _ZN40_INTERNAL_3c80af07_4_k_cu_4bbc7404_286674cuda3std3__45__cpo4cendE)
_ZN40_INTERNAL_3c80af07_4_k_cu_4bbc7404_286674cuda3std3__45__cpo4cendE:
	.zero		1
	.type		_ZN40_INTERNAL_3c80af07_4_k_cu_4bbc7404_286674cuda3std6ranges3__45__cpo4swapE,@object
	.size		_ZN40_INTERNAL_3c80af07_4_k_cu_4bbc7404_286674cuda3std6ranges3__45__cpo4swapE,(.L_7 - _ZN40_INTERNAL_3c80af07_4_k_cu_4bbc7404_286674cuda3std6ranges3__45__cpo4swapE)
_ZN40_INTERNAL_3c80af07_4_k_cu_4bbc7404_286674cuda3std6ranges3__45__cpo4swapE:
	.zero		1
.L_7:


//--------------------- .nv.constant0._ZN7cutlass13device_kernelINS_4gemm6kernel13GemmUniversalIN4cute5tupleIJiiiiEEENS1_10collective13CollectiveMmaINS1_37MainloopSm90TmaGmmaWarpSpecializedFP8ILi7ENS5_IJNS4_1CILi1EEESB_SB_EEENS1_35KernelTmaWarpSpecializedCooperativeEEENS5_IJNSA_ILi256EEESF_NSA_ILi64EEEEEENS_12float_e5m2_tENS5_IJlSB_lEEESI_SJ_NS4_8TiledMMAINS4_8MMA_AtomIJNS4_4SM904GMMA31MMA_64x256x32_F32E5M2E5M2_SS_TNILNSN_7ScaleInE1ELSP_1EEEEEENS4_6LayoutINS5_IJNSA_ILi2EEESB_SB_EEENS5_IJSB_NSA_ILi0EEESV_EEEEENS5_IJNS4_10UnderscoreESY_SY_EEEEENS4_13SM90_TMA_LOADENS4_14ComposedLayoutINS4_7SwizzleILi2ELi4ELi3EEENS4_18smem_ptr_flag_bitsILi8EEENSS_INS5_IJNSA_ILi8EEESG_EEENS5_IJSG_SB_EEEEEEEvNS4_8identityES11_S1B_vS1C_EENS_8epilogue10collective6detail29Sm90TmaWarpSpecializedAdapterINS1F_15DefaultEpilogueISI_SJ_SJ_NS1E_6thread17LinearCombinationISI_Li1EffLNS1J_9ScaleType4KindE0ELNS_15FloatRoundStyleE2ESI_EENS1_15EpilogueDefaultEEEEEvvEEEEvNT_6ParamsE --------------------------
	.section	.nv.constant0._ZN7cutlass13device_kernelINS_4gemm6kernel13GemmUniversalIN4cute5tupleIJiiiiEEENS1_10collective13CollectiveMmaINS1_37MainloopSm90TmaGmmaWarpSpecializedFP8ILi7ENS5_IJNS4_1CILi1EEESB_SB_EEENS1_35KernelTmaWarpSpecializedCooperativeEEENS5_IJNSA_ILi256EEESF_NSA_ILi64EEEEEENS_12float_e5m2_tENS5_IJlSB_lEEESI_SJ_NS4_8TiledMMAINS4_8MMA_AtomIJNS4_4SM904GMMA31MMA_64x256x32_F32E5M2E5M2_SS_TNILNSN_7ScaleInE1ELSP_1EEEEEENS4_6LayoutINS5_IJNSA_ILi2EEESB_SB_EEENS5_IJSB_NSA_ILi0EEESV_EEEEENS5_IJNS4_10UnderscoreESY_SY_EEEEENS4_13SM90_TMA_LOADENS4_14ComposedLayoutINS4_7SwizzleILi2ELi4ELi3EEENS4_18smem_ptr_flag_bitsILi8EEENSS_INS5_IJNSA_ILi8EEESG_EEENS5_IJSG_SB_EEEEEEEvNS4_8identityES11_S1B_vS1C_EENS_8epilogue10collective6detail29Sm90TmaWarpSpecializedAdapterINS1F_15DefaultEpilogueISI_SJ_SJ_NS1E_6thread17LinearCombinationISI_Li1EffLNS1J_9ScaleType4KindE0ELNS_15FloatRoundStyleE2ESI_EENS1_15EpilogueDefaultEEEEEvvEEEEvNT_6ParamsE,"a",@progbits
	.sectionflags	@""
	.align	4
.nv.constant0._ZN7cutlass13device_kernelINS_4gemm6kernel13GemmUniversalIN4cute5tupleIJiiiiEEENS1_10collective13CollectiveMmaINS1_37MainloopSm90TmaGmmaWarpSpecializedFP8ILi7ENS5_IJNS4_1CILi1EEESB_SB_EEENS1_35KernelTmaWarpSpecializedCooperativeEEENS5_IJNSA_ILi256EEESF_NSA_ILi64EEEEEENS_12float_e5m2_tENS5_IJlSB_lEEESI_SJ_NS4_8TiledMMAINS4_8MMA_AtomIJNS4_4SM904GMMA31MMA_64x256x32_F32E5M2E5M2_SS_TNILNSN_7ScaleInE1ELSP_1EEEEEENS4_6LayoutINS5_IJNSA_ILi2EEESB_SB_EEENS5_IJSB_NSA_ILi0EEESV_EEEEENS5_IJNS4_10UnderscoreESY_SY_EEEEENS4_13SM90_TMA_LOADENS4_14ComposedLayoutINS4_7SwizzleILi2ELi4ELi3EEENS4_18smem_ptr_flag_bitsILi8EEENSS_INS5_IJNSA_ILi8EEESG_EEENS5_IJSG_SB_EEEEEEEvNS4_8identityES11_S1B_vS1C_EENS_8epilogue10collective6detail29Sm90TmaWarpSpecializedAdapterINS1F_15DefaultEpilogueISI_SJ_SJ_NS1E_6thread17LinearCombinationISI_Li1EffLNS1J_9ScaleType4KindE0ELNS_15FloatRoundStyleE2ESI_EENS1_15EpilogueDefaultEEEEEvvEEEEvNT_6ParamsE:
	.zero		1664


//--------------------- SYMBOLS --------------------------

	.type		.nv.reservedSmem.offset0,@object
	.size		.nv.reservedSmem.offset0,0x4
